	.target	sm_90a

	.elftype	@"ET_EXEC"


//--------------------- .note.nv.tkinfo           --------------------------
	.section	.note.nv.tkinfo,"",@"SHT_NOTE"
	.sectionflags	@"SHF_NOTE_NV_TKINFO"
	.tkinfo
        /*0018*/ 	.word	0x00000002
        /*0030*/ 	.string	""
        /*0030*/ 	.string	"ptxas"
        /*0030*/ 	.string	"Cuda compilation tools, release 13.0, V13.0.88"
        /*0030*/ 	.string	"Build cuda_13.0.r13.0/compiler.36424714_0"
        /*0030*/ 	.string	"-arch sm_90a -m 64 "



//--------------------- .note.nv.cuinfo           --------------------------
	.section	.note.nv.cuinfo,"",@"SHT_NOTE"
	.sectionflags	@"SHF_NOTE_NV_CUINFO"
        /*0018*/ 	.short	0x0002
        /*001a*/ 	.short	0x005a
        /*001c*/ 	.short	0x0082
	.zero		2


//--------------------- .nv.info                  --------------------------
	.section	.nv.info,"",@"SHT_CUDA_INFO"
	.align	4


	//----- nvinfo : EIATTR_REGCOUNT
	.align		4
        /*0000*/ 	.byte	0x04, 0x2f
        /*0002*/ 	.short	(.L_12 - .L_11)
	.align		4
.L_11:
        /*0004*/ 	.word	index@(_ZN7cutlass13device_kernelINS_4gemm6kernel13GemmUniversalIN4cute5tupleIJiiiiEEENS1_10collective13CollectiveMmaINS1_37MainloopSm90TmaGmmaWarpSpecializedFP8ILi6ENS5_IJNS4_1CILi1EEESB_SB_EEENS1_32KernelTmaWarpSpecializedPingpongEEENS5_IJNSA_ILi64EEENSA_ILi256EEESF_EEENS_12float_e5m2_tENS5_IJlSB_lEEESI_SJ_NS4_8TiledMMAINS4_8MMA_AtomIJNS4_4SM904GMMA31MMA_64x256x32_F32E5M2E5M2_SS_TNILNSN_7ScaleInE1ELSP_1EEEEEENS4_6LayoutISC_NS5_IJNSA_ILi0EEEST_ST_EEEEENS5_IJNS4_10UnderscoreESW_SW_EEEEENS4_13SM90_TMA_LOADENS4_14ComposedLayoutINS4_7SwizzleILi2ELi4ELi3EEENS4_18smem_ptr_flag_bitsILi8EEENSS_INS5_IJNSA_ILi8EEESF_EEENS5_IJSF_SB_EEEEEEEvNS4_8identityESZ_S19_vS1A_EENS_8epilogue10collective6detail29Sm90TmaWarpSpecializedAdapterINS1D_15DefaultEpilogueISI_SJ_SJ_NS1C_6thread17LinearCombinationISI_Li1EffLNS1H_9ScaleType4KindE0ELNS_15FloatRoundStyleE2ESI_EENS1_15EpilogueDefaultEEEEEvvEEEEvNT_6ParamsE)
        /*0008*/ 	.word	0x000000a8


	//----- nvinfo : EIATTR_FRAME_SIZE
	.align		4
.L_12:
        /*000c*/ 	.byte	0x04, 0x11
        /*000e*/ 	.short	(.L_14 - .L_13)
	.align		4
.L_13:
        /*0010*/ 	.word	index@(_ZN7cutlass13device_kernelINS_4gemm6kernel13GemmUniversalIN4cute5tupleIJiiiiEEENS1_10collective13CollectiveMmaINS1_37MainloopSm90TmaGmmaWarpSpecializedFP8ILi6ENS5_IJNS4_1CILi1EEESB_SB_EEENS1_32KernelTmaWarpSpecializedPingpongEEENS5_IJNSA_ILi64EEENSA_ILi256EEESF_EEENS_12float_e5m2_tENS5_IJlSB_lEEESI_SJ_NS4_8TiledMMAINS4_8MMA_AtomIJNS4_4SM904GMMA31MMA_64x256x32_F32E5M2E5M2_SS_TNILNSN_7ScaleInE1ELSP_1EEEEEENS4_6LayoutISC_NS5_IJNSA_ILi0EEEST_ST_EEEEENS5_IJNS4_10UnderscoreESW_SW_EEEEENS4_13SM90_TMA_LOADENS4_14ComposedLayoutINS4_7SwizzleILi2ELi4ELi3EEENS4_18smem_ptr_flag_bitsILi8EEENSS_INS5_IJNSA_ILi8EEESF_EEENS5_IJSF_SB_EEEEEEEvNS4_8identityESZ_S19_vS1A_EENS_8epilogue10collective6detail29Sm90TmaWarpSpecializedAdapterINS1D_15DefaultEpilogueISI_SJ_SJ_NS1C_6thread17LinearCombinationISI_Li1EffLNS1H_9ScaleType4KindE0ELNS_15FloatRoundStyleE2ESI_EENS1_15EpilogueDefaultEEEEEvvEEEEvNT_6ParamsE)
        /*0014*/ 	.word	0x00000110


	//----- nvinfo : EIATTR_MIN_STACK_SIZE
	.align		4
.L_14:
        /*0018*/ 	.byte	0x04, 0x12
        /*001a*/ 	.short	(.L_16 - .L_15)
	.align		4
.L_15:
        /*001c*/ 	.word	index@(_ZN7cutlass13device_kernelINS_4gemm6kernel13GemmUniversalIN4cute5tupleIJiiiiEEENS1_10collective13CollectiveMmaINS1_37MainloopSm90TmaGmmaWarpSpecializedFP8ILi6ENS5_IJNS4_1CILi1EEESB_SB_EEENS1_32KernelTmaWarpSpecializedPingpongEEENS5_IJNSA_ILi64EEENSA_ILi256EEESF_EEENS_12float_e5m2_tENS5_IJlSB_lEEESI_SJ_NS4_8TiledMMAINS4_8MMA_AtomIJNS4_4SM904GMMA31MMA_64x256x32_F32E5M2E5M2_SS_TNILNSN_7ScaleInE1ELSP_1EEEEEENS4_6LayoutISC_NS5_IJNSA_ILi0EEEST_ST_EEEEENS5_IJNS4_10UnderscoreESW_SW_EEEEENS4_13SM90_TMA_LOADENS4_14ComposedLayoutINS4_7SwizzleILi2ELi4ELi3EEENS4_18smem_ptr_flag_bitsILi8EEENSS_INS5_IJNSA_ILi8EEESF_EEENS5_IJSF_SB_EEEEEEEvNS4_8identityESZ_S19_vS1A_EENS_8epilogue10collective6detail29Sm90TmaWarpSpecializedAdapterINS1D_15DefaultEpilogueISI_SJ_SJ_NS1C_6thread17LinearCombinationISI_Li1EffLNS1H_9ScaleType4KindE0ELNS_15FloatRoundStyleE2ESI_EENS1_15EpilogueDefaultEEEEEvvEEEEvNT_6ParamsE)
        /*0020*/ 	.word	0x00000110
.L_16:


//--------------------- .nv.compat                --------------------------
	.section	.nv.compat,"",@"SHT_CUDA_COMPAT_INFO"
	.align	4
        /*0000*/ 	.byte	0x02, 0x09, 0x01, 0x00, 0x02, 0x02, 0x04, 0x00, 0x02, 0x05, 0x05, 0x00, 0x03, 0x07, 0x01, 0x01
        /*0010*/ 	.byte	0x02, 0x03, 0x01, 0x00, 0x02, 0x06, 0x01, 0x00, 0x04, 0x0b, 0x08, 0x00, 0x00, 0x00, 0x00, 0x00
        /*0020*/ 	.byte	0x00, 0x00, 0x00, 0x00


//--------------------- .nv.info._ZN7cutlass13device_kernelINS_4gemm6kernel13GemmUniversalIN4cute5tupleIJiiiiEEENS1_10collective13CollectiveMmaINS1_37MainloopSm90TmaGmmaWarpSpecializedFP8ILi6ENS5_IJNS4_1CILi1EEESB_SB_EEENS1_32KernelTmaWarpSpecializedPingpongEEENS5_IJNSA_ILi64EEENSA_ILi256EEESF_EEENS_12float_e5m2_tENS5_IJlSB_lEEESI_SJ_NS4_8TiledMMAINS4_8MMA_AtomIJNS4_4SM904GMMA31MMA_64x256x32_F32E5M2E5M2_SS_TNILNSN_7ScaleInE1ELSP_1EEEEEENS4_6LayoutISC_NS5_IJNSA_ILi0EEEST_ST_EEEEENS5_IJNS4_10UnderscoreESW_SW_EEEEENS4_13SM90_TMA_LOADENS4_14ComposedLayoutINS4_7SwizzleILi2ELi4ELi3EEENS4_18smem_ptr_flag_bitsILi8EEENSS_INS5_IJNSA_ILi8EEESF_EEENS5_IJSF_SB_EEEEEEEvNS4_8identityESZ_S19_vS1A_EENS_8epilogue10collective6detail29Sm90TmaWarpSpecializedAdapterINS1D_15DefaultEpilogueISI_SJ_SJ_NS1C_6thread17LinearCombinationISI_Li1EffLNS1H_9ScaleType4KindE0ELNS_15FloatRoundStyleE2ESI_EENS1_15EpilogueDefaultEEEEEvvEEEEvNT_6ParamsE --------------------------
	.section	.nv.info._ZN7cutlass13device_kernelINS_4gemm6kernel13GemmUniversalIN4cute5tupleIJiiiiEEENS1_10collective13CollectiveMmaINS1_37MainloopSm90TmaGmmaWarpSpecializedFP8ILi6ENS5_IJNS4_1CILi1EEESB_SB_EEENS1_32KernelTmaWarpSpecializedPingpongEEENS5_IJNSA_ILi64EEENSA_ILi256EEESF_EEENS_12float_e5m2_tENS5_IJlSB_lEEESI_SJ_NS4_8TiledMMAINS4_8MMA_AtomIJNS4_4SM904GMMA31MMA_64x256x32_F32E5M2E5M2_SS_TNILNSN_7ScaleInE1ELSP_1EEEEEENS4_6LayoutISC_NS5_IJNSA_ILi0EEEST_ST_EEEEENS5_IJNS4_10UnderscoreESW_SW_EEEEENS4_13SM90_TMA_LOADENS4_14ComposedLayoutINS4_7SwizzleILi2ELi4ELi3EEENS4_18smem_ptr_flag_bitsILi8EEENSS_INS5_IJNSA_ILi8EEESF_EEENS5_IJSF_SB_EEEEEEEvNS4_8identityESZ_S19_vS1A_EENS_8epilogue10collective6detail29Sm90TmaWarpSpecializedAdapterINS1D_15DefaultEpilogueISI_SJ_SJ_NS1C_6thread17LinearCombinationISI_Li1EffLNS1H_9ScaleType4KindE0ELNS_15FloatRoundStyleE2ESI_EENS1_15EpilogueDefaultEEEEEvvEEEEvNT_6ParamsE,"",@"SHT_CUDA_INFO"
	.sectionflags	@""
	.align	4


	//----- nvinfo : EIATTR_CUDA_API_VERSION
	.align		4
        /*0000*/ 	.byte	0x04, 0x37
        /*0002*/ 	.short	(.L_18 - .L_17)
.L_17:
        /*0004*/ 	.word	0x00000082


	//----- nvinfo : EIATTR_KPARAM_INFO
	.align		4
.L_18:
        /*0008*/ 	.byte	0x04, 0x17
        /*000a*/ 	.short	(.L_20 - .L_19)
.L_19:
        /*000c*/ 	.word	0x00000000
        /*0010*/ 	.short	0x0000
        /*0012*/ 	.short	0x0070
        /*0014*/ 	.byte	0x00, 0xf0, 0x01, 0x10


	//----- nvinfo : EIATTR_SPARSE_MMA_MASK
	.align		4
.L_20:
        /*0018*/ 	.byte	0x03, 0x50
        /*001a*/ 	.short	0x0000


	//----- nvinfo : EIATTR_MAXREG_COUNT
	.align		4
        /*001c*/ 	.byte	0x03, 0x1b
        /*001e*/ 	.short	0x00a8


	//----- nvinfo : EIATTR_NUM_BARRIERS
	.align		4
        /*0020*/ 	.byte	0x02, 0x4c
        /*0022*/ 	.byte	0x01
	.zero		1


	//----- nvinfo : EIATTR_ANNOTATIONS
	.align		4
        /*0024*/ 	.byte	0x04, 0x55
        /*0026*/ 	.short	(.L_22 - .L_21)


	//   ....[0]....
.L_21:
        /*0028*/ 	.word	0x00000001
        /*002c*/ 	.byte	0x90, 0x0b, 0x00, 0x00, 0x01, 0x00, 0x00, 0x00, 0xc0, 0x0b, 0x00, 0x00, 0x01, 0x00, 0x00, 0x00
        /* <DEDUP_REMOVED lines=205> */
        /*0d0c*/ 	.byte	0x80, 0x00, 0x01, 0x00


	//----- nvinfo : EIATTR_MERCURY_ISA_VERSION
	.align		4
.L_22:
        /*0d10*/ 	.byte	0x03, 0x5f
        /*0d12*/ 	.short	0x0101


	//----- nvinfo : EIATTR_INT_WARP_WIDE_INSTR_OFFSETS
	.align		4
        /*0d14*/ 	.byte	0x04, 0x31
        /*0d16*/ 	.short	(.L_24 - .L_23)


	//   ....[0]....
.L_23:
        /*0d18*/ 	.word	0x000004f0


	//   ....[1]....
        /*0d1c*/ 	.word	0x00000500


	//   ....[2]....
        /*0d20*/ 	.word	0x00000570


	//   ....[3]....
        /*0d24*/ 	.word	0x00000580


	//   ....[4]....
        /*0d28*/ 	.word	0x00000590


	//   ....[5]....
        /*0d2c*/ 	.word	0x000005b0


	//   ....[6]....
        /*0d30*/ 	.word	0x00000610


	//   ....[7]....
        /*0d34*/ 	.word	0x00000630


	//----- nvinfo : EIATTR_COOP_GROUP_MASK_REGIDS
	.align		4
.L_24:
        /*0d38*/ 	.byte	0x04, 0x29
        /*0d3a*/ 	.short	(.L_26 - .L_25)


	//   ....[0]....
.L_25:
        /*0d3c*/ 	.word	0xffffffff


	//   ....[1]....
        /*0d40*/ 	.word	0xffffffff


	//   ....[2]....
        /*0d44*/ 	.word	0xffffffff


	//   ....[3]....
        /*0d48*/ 	.word	0xffffffff


	//   ....[4]....
        /*0d4c*/ 	.word	0xffffffff


	//   ....[5]....
        /*0d50*/ 	.word	0xffffffff


	//----- nvinfo : EIATTR_COOP_GROUP_INSTR_OFFSETS
	.align		4
.L_26:
        /*0d54*/ 	.byte	0x04, 0x28
        /*0d56*/ 	.short	(.L_28 - .L_27)


	//   ....[0]....
.L_27:
        /*0d58*/ 	.word	0x00000060


	//   ....[1]....
        /*0d5c*/ 	.word	0x00000090


	//   ....[2]....
        /*0d60*/ 	.word	0x00000190


	//   ....[3]....
        /*0d64*/ 	.word	0x000003e0


	//   ....[4]....
        /*0d68*/ 	.word	0x00000420


	//   ....[5]....
        /*0d6c*/ 	.word	0x00000460


	//----- nvinfo : EIATTR_REG_RECONFIG
	.align		4
.L_28:
        /*0d70*/ 	.byte	0x01, 0x54
	.zero		2


	//----- nvinfo : EIATTR_MBARRIER_INSTR_OFFSETS
	.align		4
        /*0d74*/ 	.byte	0x04, 0x39
        /*0d76*/ 	.short	(.L_30 - .L_29)


	//   ....[0]....
.L_29:
        /*0d78*/ 	.word	0x00000310
        /*0d7c*/ 	.word	0x000000ff
        /*0d80*/ 	.word	0x00000000
        /*0d84*/ 	.short	0x0100
        /*0d86*/ 	.byte	0x07
	.zero		1


	//   ....[1]....
        /*0d88*/ 	.word	0x00000320
        /*0d8c*/ 	.word	0x000000ff
        /*0d90*/ 	.word	0x00000030
        /*0d94*/ 	.short	0x0100
        /*0d96*/ 	.byte	0x07
	.zero		1


	//   ....[2]....
        /*0d98*/ 	.word	0x00000330
        /*0d9c*/ 	.word	0x000000ff
        /*0da0*/ 	.word	0x00000008
        /*0da4*/ 	.short	0x0100
        /*0da6*/ 	.byte	0x07
	.zero		1


	//   ....[3]....
        /*0da8*/ 	.word	0x00000340
        /*0dac*/ 	.word	0x000000ff
        /*0db0*/ 	.word	0x00000038
        /*0db4*/ 	.short	0x0100
        /*0db6*/ 	.byte	0x07
	.zero		1


	//   ....[4]....
        /*0db8*/ 	.word	0x00000350
        /*0dbc*/ 	.word	0x000000ff
        /*0dc0*/ 	.word	0x00000010
        /*0dc4*/ 	.short	0x0100
        /*0dc6*/ 	.byte	0x07
	.zero		1


	//   ....[5]....
        /*0dc8*/ 	.word	0x00000360
        /*0dcc*/ 	.word	0x000000ff
        /*0dd0*/ 	.word	0x00000040
        /*0dd4*/ 	.short	0x0100
        /*0dd6*/ 	.byte	0x07
	.zero		1


	//   ....[6]....
        /*0dd8*/ 	.word	0x00000370
        /*0ddc*/ 	.word	0x000000ff
        /*0de0*/ 	.word	0x00000018
        /*0de4*/ 	.short	0x0100
        /*0de6*/ 	.byte	0x07
	.zero		1


	//   ....[7]....
        /*0de8*/ 	.word	0x00000380
        /*0dec*/ 	.word	0x000000ff
        /*0df0*/ 	.word	0x00000048
        /*0df4*/ 	.short	0x0100
        /*0df6*/ 	.byte	0x07
	.zero		1


	//   ....[8]....
        /*0df8*/ 	.word	0x00000390
        /*0dfc*/ 	.word	0x000000ff
        /*0e00*/ 	.word	0x00000020
        /*0e04*/ 	.short	0x0100
        /*0e06*/ 	.byte	0x07
	.zero		1


	//   ....[9]....
        /*0e08*/ 	.word	0x000003a0
        /*0e0c*/ 	.word	0x000000ff
        /*0e10*/ 	.word	0x00000050
        /*0e14*/ 	.short	0x0100
        /*0e16*/ 	.byte	0x07
	.zero		1


	//   ....[10]....
        /*0e18*/ 	.word	0x000003b0
        /*0e1c*/ 	.word	0x000000ff
        /*0e20*/ 	.word	0x00000028
        /*0e24*/ 	.short	0x0100
        /*0e26*/ 	.byte	0x07
	.zero		1


	//   ....[11]....
        /*0e28*/ 	.word	0x000003c0
        /*0e2c*/ 	.word	0x000000ff
        /*0e30*/ 	.word	0x00000058
        /*0e34*/ 	.short	0x0100
        /*0e36*/ 	.byte	0x07
	.zero		1


	//   ....[12]....
        /*0e38*/ 	.word	0x00000650
        /*0e3c*/ 	.word	0x000000ff
        /*0e40*/ 	.word	0x00000090
        /*0e44*/ 	.short	0x0100
        /*0e46*/ 	.byte	0x07
	.zero		1


	//   ....[13]....
        /*0e48*/ 	.word	0x00000660
        /*0e4c*/ 	.word	0x000000ff
        /*0e50*/ 	.word	0x00000098
        /*0e54*/ 	.short	0x0100
        /*0e56*/ 	.byte	0x07
	.zero		1


	//   ....[14]....
        /*0e58*/ 	.word	0x000006a0
        /*0e5c*/ 	.word	0x000000ff
        /*0e60*/ 	.word	0x00000070
        /*0e64*/ 	.short	0x0100
        /*0e66*/ 	.byte	0x0a
	.zero		1


	//   ....[15]....
        /*0e68*/ 	.word	0x000006c0
        /*0e6c*/ 	.word	0x000000ff
        /*0e70*/ 	.word	0x00000078
        /*0e74*/ 	.short	0x0100
        /*0e76*/ 	.byte	0x0a
	.zero		1


	//   ....[16]....
        /*0e78*/ 	.word	0x000006d0
        /*0e7c*/ 	.word	0x000000ff
        /*0e80*/ 	.word	0x00000080
        /*0e84*/ 	.short	0x0100
        /*0e86*/ 	.byte	0x0a
	.zero		1


	//   ....[17]....
        /*0e88*/ 	.word	0x000006e0
        /*0e8c*/ 	.word	0x000000ff
        /*0e90*/ 	.word	0x00000088
        /*0e94*/ 	.short	0x0100
        /*0e96*/ 	.byte	0x0a
	.zero		1


	//   ....[18]....
        /*0e98*/ 	.word	0x000015c0
        /*0e9c*/ 	.word	0x000000ff
        /*0ea0*/ 	.word	0xfffffff8
        /*0ea4*/ 	.short	0x010a
        /*0ea6*/ 	.byte	0x11
	.zero		1


	//   ....[19]....
        /*0ea8*/ 	.word	0x00001f90
        /*0eac*/ 	.word	0x000000ff
        /*0eb0*/ 	.word	0x00000000
        /*0eb4*/ 	.short	0x010a
        /*0eb6*/ 	.byte	0x06
	.zero		1


	//   ....[20]....
        /*0eb8*/ 	.word	0x00001fd0
        /*0ebc*/ 	.word	0x000000ff
        /*0ec0*/ 	.word	0x00000000
        /*0ec4*/ 	.short	0x010a
        /*0ec6*/ 	.byte	0x06
	.zero		1


	//   ....[21]....
        /*0ec8*/ 	.word	0x000031b0
        /*0ecc*/ 	.word	0x000000ff
        /*0ed0*/ 	.word	0x00000000
        /*0ed4*/ 	.short	0x010a
        /*0ed6*/ 	.byte	0x09
	.zero		1


	//   ....[22]....
        /*0ed8*/ 	.word	0x000031f0
        /*0edc*/ 	.word	0x000000ff
        /*0ee0*/ 	.word	0x00000000
        /*0ee4*/ 	.short	0x010a
        /*0ee6*/ 	.byte	0x09
	.zero		1


	//   ....[23]....
        /*0ee8*/ 	.word	0x00004220
        /*0eec*/ 	.word	0x000000ff
        /*0ef0*/ 	.word	0x00000000
        /*0ef4*/ 	.short	0x0101
        /*0ef6*/ 	.byte	0x08
	.zero		1


	//   ....[24]....
        /*0ef8*/ 	.word	0x000052c0
        /*0efc*/ 	.word	0x000000e4
        /*0f00*/ 	.word	0x00000000
        /*0f04*/ 	.short	0x0101
        /*0f06*/ 	.byte	0x1c
	.zero		1


	//   ....[25]....
        /*0f08*/ 	.word	0x000053e0
        /*0f0c*/ 	.word	0x000000ff
        /*0f10*/ 	.word	0x00000000
        /*0f14*/ 	.short	0x0101
        /*0f16*/ 	.byte	0x08
	.zero		1


	//   ....[26]....
        /*0f18*/ 	.word	0x00005490
        /*0f1c*/ 	.word	0x000000ff
        /*0f20*/ 	.word	0x00000008
        /*0f24*/ 	.short	0x010a
        /*0f26*/ 	.byte	0x11
	.zero		1


	//   ....[27]....
        /*0f28*/ 	.word	0x0000e6b0
        /*0f2c*/ 	.word	0x00000003
        /*0f30*/ 	.word	0x00000000
        /*0f34*/ 	.short	0x0101
        /*0f36*/ 	.byte	0x1c
	.zero		1


	//   ....[28]....
        /*0f38*/ 	.word	0x0000f0b0
        /*0f3c*/ 	.word	0x0000000b
        /*0f40*/ 	.word	0x00000030
        /*0f44*/ 	.short	0x010a
        /*0f46*/ 	.byte	0x3f
	.zero		1


	//   ....[29]....
        /*0f48*/ 	.word	0x0000f460
        /*0f4c*/ 	.word	0x00000004
        /*0f50*/ 	.word	0x00000098
        /*0f54*/ 	.short	0x0101
        /*0f56*/ 	.byte	0x3f
	.zero		1


	//   ....[30]....
        /*0f58*/ 	.word	0x0000fc50
        /*0f5c*/ 	.word	0x00000007
        /*0f60*/ 	.word	0x00000000
        /*0f64*/ 	.short	0x010a
        /*0f66*/ 	.byte	0x3f
	.zero		1


	//   ....[31]....
        /*0f68*/ 	.word	0x0000fcd0
        /*0f6c*/ 	.word	0x00000009
        /*0f70*/ 	.word	0x00000000
        /*0f74*/ 	.short	0x010a
        /*0f76*/ 	.byte	0x3f
	.zero		1


	//   ....[32]....
        /*0f78*/ 	.word	0x0000fd60
        /*0f7c*/ 	.word	0x00000006
        /*0f80*/ 	.word	0x00000000
        /*0f84*/ 	.short	0x010a
        /*0f86*/ 	.byte	0x3f
	.zero		1


	//   ....[33]....
        /*0f88*/ 	.word	0x0000fdf0
        /*0f8c*/ 	.word	0x00000009
        /*0f90*/ 	.word	0x00000000
        /*0f94*/ 	.short	0x010a
        /*0f96*/ 	.byte	0x3f
	.zero		1


	//   ....[34]....
        /*0f98*/ 	.word	0x0000fe80
        /*0f9c*/ 	.word	0x00000006
        /*0fa0*/ 	.word	0x00000000
        /*0fa4*/ 	.short	0x010a
        /*0fa6*/ 	.byte	0x3f
	.zero		1


	//   ....[35]....
        /*0fa8*/ 	.word	0x0000ff10
        /*0fac*/ 	.word	0x00000003
        /*0fb0*/ 	.word	0x00000000
        /*0fb4*/ 	.short	0x010a
        /*0fb6*/ 	.byte	0x3f
	.zero		1


	//   ....[36]....
        /*0fb8*/ 	.word	0x0000ff80
        /*0fbc*/ 	.word	0x00000003
        /*0fc0*/ 	.word	0xfffffff8
        /*0fc4*/ 	.short	0x010a
        /*0fc6*/ 	.byte	0x3f
	.zero		1


	//   ....[37]....
        /*0fc8*/ 	.word	0x0000ffe0
        /*0fcc*/ 	.word	0x00000003
        /*0fd0*/ 	.word	0x00000000
        /*0fd4*/ 	.short	0x010a
        /*0fd6*/ 	.byte	0x3f
	.zero		1


	//   ....[38]....
        /*0fd8*/ 	.word	0x00010050
        /*0fdc*/ 	.word	0x00000000
        /*0fe0*/ 	.word	0x00000000
        /*0fe4*/ 	.short	0x010a
        /*0fe6*/ 	.byte	0x3f
	.zero		1


	//   ....[39]....
        /*0fe8*/ 	.word	0x000100c0
        /*0fec*/ 	.word	0x00000019
        /*0ff0*/ 	.word	0x00000008
        /*0ff4*/ 	.short	0x010a
        /*0ff6*/ 	.byte	0x3f
	.zero		1


	//   ....[40]....
        /*0ff8*/ 	.word	0x00010190
        /*0ffc*/ 	.word	0x0000000b
        /*1000*/ 	.word	0x00000030
        /*1004*/ 	.short	0x010a
        /*1006*/ 	.byte	0x3f
	.zero		1


	//   ....[41]....
        /*1008*/ 	.word	0x00010270
        /*100c*/ 	.word	0x00000007
        /*1010*/ 	.word	0x00000000
        /*1014*/ 	.short	0x010a
        /*1016*/ 	.byte	0x3f
	.zero		1


	//   ....[42]....
        /*1018*/ 	.word	0x000102c0
        /*101c*/ 	.word	0x00000009
        /*1020*/ 	.word	0x00000000
        /*1024*/ 	.short	0x010a
        /*1026*/ 	.byte	0x3f
	.zero		1


	//   ....[43]....
        /*1028*/ 	.word	0x00010310
        /*102c*/ 	.word	0x00000006
        /*1030*/ 	.word	0x00000000
        /*1034*/ 	.short	0x010a
        /*1036*/ 	.byte	0x3f
	.zero		1


	//   ....[44]....
        /*1038*/ 	.word	0x00010360
        /*103c*/ 	.word	0x00000009
        /*1040*/ 	.word	0x00000000
        /*1044*/ 	.short	0x010a
        /*1046*/ 	.byte	0x3f
	.zero		1


	//   ....[45]....
        /*1048*/ 	.word	0x000103b0
        /*104c*/ 	.word	0x00000006
        /*1050*/ 	.word	0x00000000
        /*1054*/ 	.short	0x010a
        /*1056*/ 	.byte	0x3f
	.zero		1


	//----- nvinfo : EIATTR_NUM_MBARRIERS
	.align		4
.L_30:
        /*1058*/ 	.byte	0x03, 0x38
        /*105a*/ 	.short	0x0012


	//----- nvinfo : EIATTR_EXIT_INSTR_OFFSETS
	.align		4
        /*105c*/ 	.byte	0x04, 0x1c
        /*105e*/ 	.short	(.L_32 - .L_31)


	//   ....[0]....
.L_31:
        /*1060*/ 	.word	0x000012f0


	//   ....[1]....
        /*1064*/ 	.word	0x00001350


	//   ....[2]....
        /*1068*/ 	.word	0x0000edc0


	//   ....[3]....
        /*106c*/ 	.word	0x0000edf0


	//   ....[4]....
        /*1070*/ 	.word	0x0000ff60


	//----- nvinfo : EIATTR_MAX_THREADS
	.align		4
.L_32:
        /*1074*/ 	.byte	0x04, 0x05
        /*1076*/ 	.short	(.L_34 - .L_33)
.L_33:
        /*1078*/ 	.word	0x00000180
        /*107c*/ 	.word	0x00000001
        /*1080*/ 	.word	0x00000001


	//----- nvinfo : EIATTR_CRS_STACK_SIZE
	.align		4
.L_34:
        /*1084*/ 	.byte	0x04, 0x1e
        /*1086*/ 	.short	(.L_36 - .L_35)
.L_35:
        /*1088*/ 	.word	0x00000000


	//----- nvinfo : EIATTR_CBANK_PARAM_SIZE
	.align		4
.L_36:
        /*108c*/ 	.byte	0x03, 0x19
        /*108e*/ 	.short	0x0470


	//----- nvinfo : EIATTR_PARAM_CBANK
	.align		4
        /*1090*/ 	.byte	0x04, 0x0a
        /*1092*/ 	.short	(.L_38 - .L_37)
	.align		4
.L_37:
        /*1094*/ 	.word	index@(.nv.constant0._ZN7cutlass13device_kernelINS_4gemm6kernel13GemmUniversalIN4cute5tupleIJiiiiEEENS1_10collective13CollectiveMmaINS1_37MainloopSm90TmaGmmaWarpSpecializedFP8ILi6ENS5_IJNS4_1CILi1EEESB_SB_EEENS1_32KernelTmaWarpSpecializedPingpongEEENS5_IJNSA_ILi64EEENSA_ILi256EEESF_EEENS_12float_e5m2_tENS5_IJlSB_lEEESI_SJ_NS4_8TiledMMAINS4_8MMA_AtomIJNS4_4SM904GMMA31MMA_64x256x32_F32E5M2E5M2_SS_TNILNSN_7ScaleInE1ELSP_1EEEEEENS4_6LayoutISC_NS5_IJNSA_ILi0EEEST_ST_EEEEENS5_IJNS4_10UnderscoreESW_SW_EEEEENS4_13SM90_TMA_LOADENS4_14ComposedLayoutINS4_7SwizzleILi2ELi4ELi3EEENS4_18smem_ptr_flag_bitsILi8EEENSS_INS5_IJNSA_ILi8EEESF_EEENS5_IJSF_SB_EEEEEEEvNS4_8identityESZ_S19_vS1A_EENS_8epilogue10collective6detail29Sm90TmaWarpSpecializedAdapterINS1D_15DefaultEpilogueISI_SJ_SJ_NS1C_6thread17LinearCombinationISI_Li1EffLNS1H_9ScaleType4KindE0ELNS_15FloatRoundStyleE2ESI_EENS1_15EpilogueDefaultEEEEEvvEEEEvNT_6ParamsE)
        /*1098*/ 	.short	0x0210
        /*109a*/ 	.short	0x0470


	//----- nvinfo : EIATTR_SW_WAR
	.align		4
.L_38:
        /*109c*/ 	.byte	0x04, 0x36
        /*109e*/ 	.short	(.L_40 - .L_39)
.L_39:
        /*10a0*/ 	.word	0x00000008
.L_40:


//--------------------- .nv.callgraph             --------------------------
	.section	.nv.callgraph,"",@"SHT_CUDA_CALLGRAPH"
	.align	4
	.sectionentsize	8
	.align		4
        /*0000*/ 	.word	0x00000000
	.align		4
        /*0004*/ 	.word	0xffffffff
	.align		4
        /*0008*/ 	.word	0x00000000
	.align		4
        /*000c*/ 	.word	0xfffffffe
	.align		4
        /*0010*/ 	.word	0x00000000
	.align		4
        /*0014*/ 	.word	0xfffffffd
	.align		4
        /*0018*/ 	.word	0x00000000
	.align		4
        /*001c*/ 	.word	0xfffffffc


//--------------------- .nv.constant4             --------------------------
	.section	.nv.constant4,"a",@progbits
	.align	8
	.align		8
.nv.constant4:
        /*0000*/ 	.dword	_ZN40_INTERNAL_8665efb0_4_k_cu_4b0909ba_230594cuda3std3__45__cpo5beginE
	.align		8
        /*0008*/ 	.dword	_ZN40_INTERNAL_8665efb0_4_k_cu_4b0909ba_230594cuda3std3__45__cpo3endE
	.align		8
        /*0010*/ 	.dword	_ZN40_INTERNAL_8665efb0_4_k_cu_4b0909ba_230594cuda3std3__45__cpo6cbeginE
	.align		8
        /*0018*/ 	.dword	_ZN40_INTERNAL_8665efb0_4_k_cu_4b0909ba_230594cuda3std3__45__cpo4cendE
	.align		8
        /*0020*/ 	.dword	_ZN40_INTERNAL_8665efb0_4_k_cu_4b0909ba_230594cuda3std3__442_GLOBAL__N__8665efb0_4_k_cu_4b0909ba_230596ignoreE
	.align		8
        /*0028*/ 	.dword	_ZN40_INTERNAL_8665efb0_4_k_cu_4b0909ba_230594cuda3std3__419piecewise_constructE
	.align		8
        /*0030*/ 	.dword	_ZN40_INTERNAL_8665efb0_4_k_cu_4b0909ba_230594cuda3std3__48in_placeE
	.align		8
        /*0038*/ 	.dword	_ZN40_INTERNAL_8665efb0_4_k_cu_4b0909ba_230594cuda3std6ranges3__45__cpo4swapE
	.align		8
        /*0040*/ 	.dword	_ZN40_INTERNAL_8665efb0_4_k_cu_4b0909ba_230594cuda3std6ranges3__45__cpo9iter_moveE
	.align		8
        /*0048*/ 	.dword	_ZN40_INTERNAL_8665efb0_4_k_cu_4b0909ba_230594cute7productE
	.align		8
        /*0050*/ 	.dword	_ZN40_INTERNAL_8665efb0_4_k_cu_4b0909ba_230594cute1_E


//--------------------- .text._ZN7cutlass13device_kernelINS_4gemm6kernel13GemmUniversalIN4cute5tupleIJiiiiEEENS1_10collective13CollectiveMmaINS1_37MainloopSm90TmaGmmaWarpSpecializedFP8ILi6ENS5_IJNS4_1CILi1EEESB_SB_EEENS1_32KernelTmaWarpSpecializedPingpongEEENS5_IJNSA_ILi64EEENSA_ILi256EEESF_EEENS_12float_e5m2_tENS5_IJlSB_lEEESI_SJ_NS4_8TiledMMAINS4_8MMA_AtomIJNS4_4SM904GMMA31MMA_64x256x32_F32E5M2E5M2_SS_TNILNSN_7ScaleInE1ELSP_1EEEEEENS4_6LayoutISC_NS5_IJNSA_ILi0EEEST_ST_EEEEENS5_IJNS4_10UnderscoreESW_SW_EEEEENS4_13SM90_TMA_LOADENS4_14ComposedLayoutINS4_7SwizzleILi2ELi4ELi3EEENS4_18smem_ptr_flag_bitsILi8EEENSS_INS5_IJNSA_ILi8EEESF_EEENS5_IJSF_SB_EEEEEEEvNS4_8identityESZ_S19_vS1A_EENS_8epilogue10collective6detail29Sm90TmaWarpSpecializedAdapterINS1D_15DefaultEpilogueISI_SJ_SJ_NS1C_6thread17LinearCombinationISI_Li1EffLNS1H_9ScaleType4KindE0ELNS_15FloatRoundStyleE2ESI_EENS1_15EpilogueDefaultEEEEEvvEEEEvNT_6ParamsE --------------------------
	.section	.text._ZN7cutlass13device_kernelINS_4gemm6kernel13GemmUniversalIN4cute5tupleIJiiiiEEENS1_10collective13CollectiveMmaINS1_37MainloopSm90TmaGmmaWarpSpecializedFP8ILi6ENS5_IJNS4_1CILi1EEESB_SB_EEENS1_32KernelTmaWarpSpecializedPingpongEEENS5_IJNSA_ILi64EEENSA_ILi256EEESF_EEENS_12float_e5m2_tENS5_IJlSB_lEEESI_SJ_NS4_8TiledMMAINS4_8MMA_AtomIJNS4_4SM904GMMA31MMA_64x256x32_F32E5M2E5M2_SS_TNILNSN_7ScaleInE1ELSP_1EEEEEENS4_6LayoutISC_NS5_IJNSA_ILi0EEEST_ST_EEEEENS5_IJNS4_10UnderscoreESW_SW_EEEEENS4_13SM90_TMA_LOADENS4_14ComposedLayoutINS4_7SwizzleILi2ELi4ELi3EEENS4_18smem_ptr_flag_bitsILi8EEENSS_INS5_IJNSA_ILi8EEESF_EEENS5_IJSF_SB_EEEEEEEvNS4_8identityESZ_S19_vS1A_EENS_8epilogue10collective6detail29Sm90TmaWarpSpecializedAdapterINS1D_15DefaultEpilogueISI_SJ_SJ_NS1C_6thread17LinearCombinationISI_Li1EffLNS1H_9ScaleType4KindE0ELNS_15FloatRoundStyleE2ESI_EENS1_15EpilogueDefaultEEEEEvvEEEEvNT_6ParamsE,"ax",@progbits
	.align	128
.text._ZN7cutlass13device_kernelINS_4gemm6kernel13GemmUniversalIN4cute5tupleIJiiiiEEENS1_10collective13CollectiveMmaINS1_37MainloopSm90TmaGmmaWarpSpecializedFP8ILi6ENS5_IJNS4_1CILi1EEESB_SB_EEENS1_32KernelTmaWarpSpecializedPingpongEEENS5_IJNSA_ILi64EEENSA_ILi256EEESF_EEENS_12float_e5m2_tENS5_IJlSB_lEEESI_SJ_NS4_8TiledMMAINS4_8MMA_AtomIJNS4_4SM904GMMA31MMA_64x256x32_F32E5M2E5M2_SS_TNILNSN_7ScaleInE1ELSP_1EEEEEENS4_6LayoutISC_NS5_IJNSA_ILi0EEEST_ST_EEEEENS5_IJNS4_10UnderscoreESW_SW_EEEEENS4_13SM90_TMA_LOADENS4_14ComposedLayoutINS4_7SwizzleILi2ELi4ELi3EEENS4_18smem_ptr_flag_bitsILi8EEENSS_INS5_IJNSA_ILi8EEESF_EEENS5_IJSF_SB_EEEEEEEvNS4_8identityESZ_S19_vS1A_EENS_8epilogue10collective6detail29Sm90TmaWarpSpecializedAdapterINS1D_15DefaultEpilogueISI_SJ_SJ_NS1C_6thread17LinearCombinationISI_Li1EffLNS1H_9ScaleType4KindE0ELNS_15FloatRoundStyleE2ESI_EENS1_15EpilogueDefaultEEEEEvvEEEEvNT_6ParamsE:
        .type           _ZN7cutlass13device_kernelINS_4gemm6kernel13GemmUniversalIN4cute5tupleIJiiiiEEENS1_10collective13CollectiveMmaINS1_37MainloopSm90TmaGmmaWarpSpecializedFP8ILi6ENS5_IJNS4_1CILi1EEESB_SB_EEENS1_32KernelTmaWarpSpecializedPingpongEEENS5_IJNSA_ILi64EEENSA_ILi256EEESF_EEENS_12float_e5m2_tENS5_IJlSB_lEEESI_SJ_NS4_8TiledMMAINS4_8MMA_AtomIJNS4_4SM904GMMA31MMA_64x256x32_F32E5M2E5M2_SS_TNILNSN_7ScaleInE1ELSP_1EEEEEENS4_6LayoutISC_NS5_IJNSA_ILi0EEEST_ST_EEEEENS5_IJNS4_10UnderscoreESW_SW_EEEEENS4_13SM90_TMA_LOADENS4_14ComposedLayoutINS4_7SwizzleILi2ELi4ELi3EEENS4_18smem_ptr_flag_bitsILi8EEENSS_INS5_IJNSA_ILi8EEESF_EEENS5_IJSF_SB_EEEEEEEvNS4_8identityESZ_S19_vS1A_EENS_8epilogue10collective6detail29Sm90TmaWarpSpecializedAdapterINS1D_15DefaultEpilogueISI_SJ_SJ_NS1C_6thread17LinearCombinationISI_Li1EffLNS1H_9ScaleType4KindE0ELNS_15FloatRoundStyleE2ESI_EENS1_15EpilogueDefaultEEEEEvvEEEEvNT_6ParamsE,@function
        .size           _ZN7cutlass13device_kernelINS_4gemm6kernel13GemmUniversalIN4cute5tupleIJiiiiEEENS1_10collective13CollectiveMmaINS1_37MainloopSm90TmaGmmaWarpSpecializedFP8ILi6ENS5_IJNS4_1CILi1EEESB_SB_EEENS1_32KernelTmaWarpSpecializedPingpongEEENS5_IJNSA_ILi64EEENSA_ILi256EEESF_EEENS_12float_e5m2_tENS5_IJlSB_lEEESI_SJ_NS4_8TiledMMAINS4_8MMA_AtomIJNS4_4SM904GMMA31MMA_64x256x32_F32E5M2E5M2_SS_TNILNSN_7ScaleInE1ELSP_1EEEEEENS4_6LayoutISC_NS5_IJNSA_ILi0EEEST_ST_EEEEENS5_IJNS4_10UnderscoreESW_SW_EEEEENS4_13SM90_TMA_LOADENS4_14ComposedLayoutINS4_7SwizzleILi2ELi4ELi3EEENS4_18smem_ptr_flag_bitsILi8EEENSS_INS5_IJNSA_ILi8EEESF_EEENS5_IJSF_SB_EEEEEEEvNS4_8identityESZ_S19_vS1A_EENS_8epilogue10collective6detail29Sm90TmaWarpSpecializedAdapterINS1D_15DefaultEpilogueISI_SJ_SJ_NS1C_6thread17LinearCombinationISI_Li1EffLNS1H_9ScaleType4KindE0ELNS_15FloatRoundStyleE2ESI_EENS1_15EpilogueDefaultEEEEEvvEEEEvNT_6ParamsE,(.L_x_336 - _ZN7cutlass13device_kernelINS_4gemm6kernel13GemmUniversalIN4cute5tupleIJiiiiEEENS1_10collective13CollectiveMmaINS1_37MainloopSm90TmaGmmaWarpSpecializedFP8ILi6ENS5_IJNS4_1CILi1EEESB_SB_EEENS1_32KernelTmaWarpSpecializedPingpongEEENS5_IJNSA_ILi64EEENSA_ILi256EEESF_EEENS_12float_e5m2_tENS5_IJlSB_lEEESI_SJ_NS4_8TiledMMAINS4_8MMA_AtomIJNS4_4SM904GMMA31MMA_64x256x32_F32E5M2E5M2_SS_TNILNSN_7ScaleInE1ELSP_1EEEEEENS4_6LayoutISC_NS5_IJNSA_ILi0EEEST_ST_EEEEENS5_IJNS4_10UnderscoreESW_SW_EEEEENS4_13SM90_TMA_LOADENS4_14ComposedLayoutINS4_7SwizzleILi2ELi4ELi3EEENS4_18smem_ptr_flag_bitsILi8EEENSS_INS5_IJNSA_ILi8EEESF_EEENS5_IJSF_SB_EEEEEEEvNS4_8identityESZ_S19_vS1A_EENS_8epilogue10collective6detail29Sm90TmaWarpSpecializedAdapterINS1D_15DefaultEpilogueISI_SJ_SJ_NS1C_6thread17LinearCombinationISI_Li1EffLNS1H_9ScaleType4KindE0ELNS_15FloatRoundStyleE2ESI_EENS1_15EpilogueDefaultEEEEEvvEEEEvNT_6ParamsE)
        .other          _ZN7cutlass13device_kernelINS_4gemm6kernel13GemmUniversalIN4cute5tupleIJiiiiEEENS1_10collective13CollectiveMmaINS1_37MainloopSm90TmaGmmaWarpSpecializedFP8ILi6ENS5_IJNS4_1CILi1EEESB_SB_EEENS1_32KernelTmaWarpSpecializedPingpongEEENS5_IJNSA_ILi64EEENSA_ILi256EEESF_EEENS_12float_e5m2_tENS5_IJlSB_lEEESI_SJ_NS4_8TiledMMAINS4_8MMA_AtomIJNS4_4SM904GMMA31MMA_64x256x32_F32E5M2E5M2_SS_TNILNSN_7ScaleInE1ELSP_1EEEEEENS4_6LayoutISC_NS5_IJNSA_ILi0EEEST_ST_EEEEENS5_IJNS4_10UnderscoreESW_SW_EEEEENS4_13SM90_TMA_LOADENS4_14ComposedLayoutINS4_7SwizzleILi2ELi4ELi3EEENS4_18smem_ptr_flag_bitsILi8EEENSS_INS5_IJNSA_ILi8EEESF_EEENS5_IJSF_SB_EEEEEEEvNS4_8identityESZ_S19_vS1A_EENS_8epilogue10collective6detail29Sm90TmaWarpSpecializedAdapterINS1D_15DefaultEpilogueISI_SJ_SJ_NS1C_6thread17LinearCombinationISI_Li1EffLNS1H_9ScaleType4KindE0ELNS_15FloatRoundStyleE2ESI_EENS1_15EpilogueDefaultEEEEEvvEEEEvNT_6ParamsE,@"STO_CUDA_ENTRY STV_DEFAULT"
_ZN7cutlass13device_kernelINS_4gemm6kernel13GemmUniversalIN4cute5tupleIJiiiiEEENS1_10collective13CollectiveMmaINS1_37MainloopSm90TmaGmmaWarpSpecializedFP8ILi6ENS5_IJNS4_1CILi1EEESB_SB_EEENS1_32KernelTmaWarpSpecializedPingpongEEENS5_IJNSA_ILi64EEENSA_ILi256EEESF_EEENS_12float_e5m2_tENS5_IJlSB_lEEESI_SJ_NS4_8TiledMMAINS4_8MMA_AtomIJNS4_4SM904GMMA31MMA_64x256x32_F32E5M2E5M2_SS_TNILNSN_7ScaleInE1ELSP_1EEEEEENS4_6LayoutISC_NS5_IJNSA_ILi0EEEST_ST_EEEEENS5_IJNS4_10UnderscoreESW_SW_EEEEENS4_13SM90_TMA_LOADENS4_14ComposedLayoutINS4_7SwizzleILi2ELi4ELi3EEENS4_18smem_ptr_flag_bitsILi8EEENSS_INS5_IJNSA_ILi8EEESF_EEENS5_IJSF_SB_EEEEEEEvNS4_8identityESZ_S19_vS1A_EENS_8epilogue10collective6detail29Sm90TmaWarpSpecializedAdapterINS1D_15DefaultEpilogueISI_SJ_SJ_NS1C_6thread17LinearCombinationISI_Li1EffLNS1H_9ScaleType4KindE0ELNS_15FloatRoundStyleE2ESI_EENS1_15EpilogueDefaultEEEEEvvEEEEvNT_6ParamsE:
[----:B------:R-:W0:Y:S02]  /*0000*/  LDC R1, c[0x0][0x28] ;  /* 0x00000a00ff017b82 */ /* 0x000e240000000800 */
[----:B0-----:R-:W-:Y:S01]  /*0010*/  VIADD R1, R1, 0xfffffef0 ;  /* 0xfffffef001017836 */ /* 0x001fe20000000000 */
[----:B------:R-:W0:Y:S01]  /*0020*/  S2R R2, SR_TID.X ;  /* 0x0000000000027919 */ /* 0x000e220000002100 */
[----:B------:R-:W-:Y:S01]  /*0030*/  ELECT P0, URZ, PT ;  /* 0x00000000003f782f */ /* 0x000fe20003800000 */
[----:B------:R-:W-:Y:S01]  /*0040*/  BSSY B0, `(.L_x_0) ;  /* 0x0000014000007945 */ /* 0x000fe20003800000 */
[----:B0-----:R-:W-:-:S05]  /*0050*/  SHF.R.U32.HI R0, RZ, 0x5, R2 ;  /* 0x00000005ff007819 */ /* 0x001fca0000011602 */
[----:B------:R-:W0:Y:S02]  /*0060*/  SHFL.IDX PT, R3, R0, RZ, 0x1f ;  /* 0x00001fff00037589 */ /* 0x000e2400000e0000 */
[----:B0-----:R-:W-:Y:S02]  /*0070*/  R2UR UR6, R3 ;  /* 0x00000000030672ca */ /* 0x001fe400000e0000 */
[----:B------:R-:W-:-:S05]  /*0080*/  SHF.R.U32.HI R3, RZ, 0x7, R2 ;  /* 0x00000007ff037819 */ /* 0x000fca0000011602 */
[----:B------:R0:W1:Y:S06]  /*0090*/  SHFL.IDX PT, R4, R3, RZ, 0x1f ;  /* 0x00001fff03047589 */ /* 0x00006c00000e0000 */
[----:B------:R-:W-:Y:S02]  /*00a0*/  USHF.R.S32.HI UR4, URZ, 0x1f, UR6 ;  /* 0x0000001f3f047899 */ /* 0x000fe40008011406 */
[----:B------:R-:W-:Y:S02]  /*00b0*/  ISETP.NE.OR P0, PT, RZ, UR6, !P0 ;  /* 0x00000006ff007c0c */ /* 0x000fe4000c705670 */
[----:B------:R-:W-:-:S04]  /*00c0*/  ULEA.HI UR4, UR4, UR6, URZ, 0x2 ;  /* 0x0000000604047291 */ /* 0x000fc8000f8f103f */
[----:B------:R-:W-:-:S04]  /*00d0*/  ULOP3.LUT UR4, UR4, 0xfffffffc, URZ, 0xc0, !UPT ;  /* 0xfffffffc04047892 */ /* 0x000fc8000f8ec03f */
[----:B------:R-:W-:-:S03]  /*00e0*/  UIADD3 UR6, UR6, -UR4, URZ ;  /* 0x8000000406067290 */ /* 0x000fc6000fffe03f */
[----:B0-----:R-:W-:Y:S09]  /*00f0*/  @P0 BRA `(.L_x_1) ;  /* 0x0000000000200947 */ /* 0x001ff20003800000 */
[----:B------:R-:W-:Y:S02]  /*0100*/  ULDC.64 UR4, c[0x0][0x198] ;  /* 0x0000660000047ab9 */ /* 0x000fe40000000a00 */
[----:B------:R-:W-:Y:S02]  /*0110*/  UIADD3 UR8, UP0, UR4, 0xf0, URZ ;  /* 0x000000f004087890 */ /* 0x000fe4000ff1e03f */
[----:B------:R-:W-:Y:S02]  /*0120*/  UIADD3 UR4, UP1, UR4, 0x1f0, URZ ;  /* 0x000001f004047890 */ /* 0x000fe4000ff3e03f */
[----:B------:R-:W-:Y:S02]  /*0130*/  UIADD3.X UR9, URZ, UR5, URZ, UP0, !UPT ;  /* 0x000000053f097290 */ /* 0x000fe400087fe43f */
[----:B------:R-:W-:-:S07]  /*0140*/  UIADD3.X UR5, URZ, UR5, URZ, UP1, !UPT ;  /* 0x000000053f057290 */ /* 0x000fce0008ffe43f */
[----:B------:R0:W-:Y:S02]  /*0150*/  UTMACCTL.PF [UR8] ;  /* 0x00000000080079b9 */ /* 0x0001e40008040000 */
[----:B------:R0:W-:Y:S02]  /*0160*/  UTMACCTL.PF [UR4] ;  /* 0x00000000040079b9 */ /* 0x0001e40008040000 */
[----:B0-----:R-:W-:Y:S01]  /*0170*/  NOP ;  /* 0x0000000000007918 */ /* 0x001fe20000000000 */
.L_x_1:
[----:B------:R-:W-:Y:S05]  /*0180*/  BSYNC B0 ;  /* 0x0000000000007941 */ /* 0x000fea0003800000 */
.L_x_0:
[----:B------:R-:W0:Y:S01]  /*0190*/  SHFL.IDX PT, R5, R0, RZ, 0x1f ;  /* 0x00001fff00057589 */ /* 0x000e2200000e0000 */
[----:B-1----:R-:W-:Y:S01]  /*01a0*/  R2UR UR14, R4 ;  /* 0x00000000040e72ca */ /* 0x002fe200000e0000 */
[----:B------:R-:W-:-:S04]  /*01b0*/  UISETP.NE.AND UP0, UPT, UR6, 0x3, UPT ;  /* 0x000000030600788c */ /* 0x000fc8000bf05270 */
[----:B------:R-:W-:-:S08]  /*01c0*/  UISETP.EQ.OR UP0, UPT, UR6, URZ, !UP0 ;  /* 0x0000003f0600728c */ /* 0x000fd0000c702670 */
[----:B------:R-:W-:Y:S02]  /*01d0*/  UIADD3 UR12, UR14, -0x1, URZ ;  /* 0xffffffff0e0c7890 */ /* 0x000fe4000fffe03f */
[----:B------:R-:W-:Y:S02]  /*01e0*/  UISETP.EQ.AND UP0, UPT, UR14, URZ, UP0 ;  /* 0x0000003f0e00728c */ /* 0x000fe40008702270 */
[----:B------:R-:W-:Y:S02]  /*01f0*/  UISETP.GE.U32.AND UP1, UPT, UR12, 0x2, UPT ;  /* 0x000000020c00788c */ /* 0x000fe4000bf26070 */
[----:B------:R-:W-:Y:S01]  /*0200*/  USEL UR13, URZ, 0x1, !UP0 ;  /* 0x000000013f0d7887 */ /* 0x000fe2000c000000 */
[----:B0-----:R-:W-:-:S03]  /*0210*/  ISETP.NE.AND P0, PT, R5, RZ, PT ;  /* 0x000000ff0500720c */ /* 0x001fc60003f05270 */
[----:B------:R-:W-:-:S10]  /*0220*/  USEL UR13, UR13, 0x2, UP1 ;  /* 0x000000020d0d7887 */ /* 0x000fd40008800000 */
[----:B------:R-:W-:Y:S05]  /*0230*/  @P0 BRA `(.L_x_2) ;  /* 0x0000000000680947 */ /* 0x000fea0003800000 */
[----:B------:R-:W0:Y:S01]  /*0240*/  S2UR UR7, SR_CgaCtaId ;  /* 0x00000000000779c3 */ /* 0x000e220000008800 */
[----:B------:R-:W-:Y:S01]  /*0250*/  UMOV UR4, 0x400 ;  /* 0x0000040000047882 */ /* 0x000fe20000000000 */
[----:B------:R-:W-:Y:S01]  /*0260*/  UMOV UR5, 0x1 ;  /* 0x0000000100057882 */ /* 0x000fe20000000000 */
[----:B------:R-:W-:Y:S01]  /*0270*/  UMOV UR8, 0x80 ;  /* 0x0000008000087882 */ /* 0x000fe20000000000 */
[----:B------:R-:W-:Y:S01]  /*0280*/  ELECT P0, URZ, PT ;  /* 0x00000000003f782f */ /* 0x000fe20003800000 */
[----:B------:R-:W-:-:S04]  /*0290*/  UIADD3 UR8, -UR8, 0x100000, URZ ;  /* 0x0010000008087890 */ /* 0x000fc8000fffe13f */
[----:B------:R-:W-:Y:S02]  /*02a0*/  USHF.L.U32 UR9, UR8, 0xb, URZ ;  /* 0x0000000b08097899 */ /* 0x000fe4000800063f */
[----:B------:R-:W-:Y:S02]  /*02b0*/  USHF.L.U32 UR8, UR8, 0x1, URZ ;  /* 0x0000000108087899 */ /* 0x000fe4000800063f */
[----:B0-----:R-:W-:Y:S02]  /*02c0*/  ULEA UR7, UR7, UR4, 0x18 ;  /* 0x0000000407077291 */ /* 0x001fe4000f8ec03f */
[----:B------:R-:W-:-:S04]  /*02d0*/  UIADD3 UR4, -UR5, 0x100000, URZ ;  /* 0x0010000005047890 */ /* 0x000fc8000fffe13f */
[----:B------:R-:W-:Y:S02]  /*02e0*/  USHF.L.U32 UR5, UR4, 0xb, URZ ;  /* 0x0000000b04057899 */ /* 0x000fe4000800063f */
[----:B------:R-:W-:Y:S01]  /*02f0*/  USHF.L.U32 UR4, UR4, 0x1, URZ ;  /* 0x0000000104047899 */ /* 0x000fe2000800063f */
[----:B------:R-:W0:Y:S11]  /*0300*/  FENCE.VIEW.ASYNC.S ;  /* 0x00000000000073c6 */ /* 0x000e360000000000 */
[----:B0-----:R0:W1:Y:S01]  /*0310*/  SYNCS.EXCH.64 URZ, [UR7], UR4 ;  /* 0x00000004073f75b2 */ /* 0x0010620008000100 */
[----:B------:R0:W2:Y:S01]  /*0320*/  SYNCS.EXCH.64 URZ, [UR7+0x30], UR8 ;  /* 0x00003008073f75b2 */ /* 0x0000a20008000100 */
[----:B------:R0:W3:Y:S01]  /*0330*/  SYNCS.EXCH.64 URZ, [UR7+0x8], UR4 ;  /* 0x00000804073f75b2 */ /* 0x0000e20008000100 */
[----:B------:R0:W4:Y:S01]  /*0340*/  SYNCS.EXCH.64 URZ, [UR7+0x38], UR8 ;  /* 0x00003808073f75b2 */ /* 0x0001220008000100 */
[----:B------:R0:W0:Y:S01]  /*0350*/  SYNCS.EXCH.64 URZ, [UR7+0x10], UR4 ;  /* 0x00001004073f75b2 */ /* 0x0000220008000100 */
[----:B------:R0:W0:Y:S01]  /*0360*/  SYNCS.EXCH.64 URZ, [UR7+0x40], UR8 ;  /* 0x00004008073f75b2 */ /* 0x0000220008000100 */
[----:B------:R0:W0:Y:S01]  /*0370*/  SYNCS.EXCH.64 URZ, [UR7+0x18], UR4 ;  /* 0x00001804073f75b2 */ /* 0x0000220008000100 */
[----:B------:R0:W0:Y:S01]  /*0380*/  SYNCS.EXCH.64 URZ, [UR7+0x48], UR8 ;  /* 0x00004808073f75b2 */ /* 0x0000220008000100 */
[----:B------:R0:W0:Y:S01]  /*0390*/  SYNCS.EXCH.64 URZ, [UR7+0x20], UR4 ;  /* 0x00002004073f75b2 */ /* 0x0000220008000100 */
[----:B------:R0:W0:Y:S01]  /*03a0*/  SYNCS.EXCH.64 URZ, [UR7+0x50], UR8 ;  /* 0x00005008073f75b2 */ /* 0x0000220008000100 */
[----:B------:R0:W0:Y:S01]  /*03b0*/  SYNCS.EXCH.64 URZ, [UR7+0x28], UR4 ;  /* 0x00002804073f75b2 */ /* 0x0000220008000100 */
[----:B------:R0:W0:Y:S01]  /*03c0*/  SYNCS.EXCH.64 URZ, [UR7+0x58], UR8 ;  /* 0x00005808073f75b2 */ /* 0x0000220008000100 */
[----:B------:R-:W-:Y:S01]  /*03d0*/  NOP ;  /* 0x0000000000007918 */ /* 0x000fe20000000000 */
.L_x_2:
[----:B------:R-:W5:Y:S01]  /*03e0*/  SHFL.IDX PT, R5, R0, RZ, 0x1f ;  /* 0x00001fff00057589 */ /* 0x000f6200000e0000 */
[----:B------:R-:W-:Y:S01]  /*03f0*/  ELECT P0, URZ, PT ;  /* 0x00000000003f782f */ /* 0x000fe20003800000 */
[----:B------:R-:W-:Y:S01]  /*0400*/  NOP ;  /* 0x0000000000007918 */ /* 0x000fe20000000000 */
[----:B------:R-:W-:Y:S01]  /*0410*/  ELECT P1, URZ, PT ;  /* 0x00000000003f782f */ /* 0x000fe20003820000 */
[----:B------:R-:W1:Y:S01]  /*0420*/  SHFL.IDX PT, R4, R0, RZ, 0x1f ;  /* 0x00001fff00047589 */ /* 0x000e6200000e0000 */
[----:B0-----:R-:W-:Y:S01]  /*0430*/  UMOV UR4, 0x20 ;  /* 0x0000002000047882 */ /* 0x001fe20000000000 */
[----:B------:R-:W-:Y:S01]  /*0440*/  UMOV UR9, 0x80 ;  /* 0x0000008000097882 */ /* 0x000fe20000000000 */
[----:B------:R-:W-:Y:S01]  /*0450*/  NOP ;  /* 0x0000000000007918 */ /* 0x000fe20000000000 */
[----:B------:R0:W2:Y:S01]  /*0460*/  SHFL.IDX PT, R0, R3, RZ, 0x1f ;  /* 0x00001fff03007589 */ /* 0x0000a200000e0000 */
[----:B------:R-:W-:Y:S01]  /*0470*/  ULDC.64 UR22, c[0x0][0x208] ;  /* 0x0000820000167ab9 */ /* 0x000fe20000000a00 */
[----:B0-----:R-:W-:-:S04]  /*0480*/  SHF.R.S32.HI R3, RZ, 0x1f, R2 ;  /* 0x0000001fff037819 */ /* 0x001fc80000011402 */
[----:B------:R-:W-:Y:S02]  /*0490*/  LEA.HI R3, R3, R2, RZ, 0x7 ;  /* 0x0000000203037211 */ /* 0x000fe400078f38ff */
[----:B-----5:R-:W-:Y:S02]  /*04a0*/  ISETP.NE.OR P0, PT, R5, RZ, !P0 ;  /* 0x000000ff0500720c */ /* 0x020fe40004705670 */
[----:B------:R-:W-:Y:S02]  /*04b0*/  LOP3.LUT R3, R3, 0xffffff80, RZ, 0xc0, !PT ;  /* 0xffffff8003037812 */ /* 0x000fe400078ec0ff */
[----:B-1----:R-:W-:-:S03]  /*04c0*/  ISETP.NE.OR P1, PT, R4, RZ, !P1 ;  /* 0x000000ff0400720c */ /* 0x002fc60004f25670 */
[----:B------:R-:W-:Y:S01]  /*04d0*/  IMAD.IADD R3, R2, 0x1, -R3 ;  /* 0x0000000102037824 */ /* 0x000fe200078e0a03 */
[----:B--2---:R-:W-:-:S05]  /*04e0*/  R2UR UR17, R0 ;  /* 0x00000000001172ca */ /* 0x004fca00000e0000 */
[----:B------:R-:W-:-:S04]  /*04f0*/  VOTEU.ALL UP0, P0 ;  /* 0x00000000003f7886 */ /* 0x000fc80000000000 */
[----:B------:R-:W-:Y:S01]  /*0500*/  VOTEU.ALL UP1, P1 ;  /* 0x00000000003f7886 */ /* 0x000fe20000820000 */
[----:B------:R-:W0:Y:S01]  /*0510*/  @!UP0 S2UR UR8, SR_CgaCtaId ;  /* 0x00000000000889c3 */ /* 0x000e220000008800 */
[----:B------:R-:W-:Y:S01]  /*0520*/  @!UP0 UMOV UR7, 0x400 ;  /* 0x0000040000078882 */ /* 0x000fe20000000000 */
[----:B------:R-:W-:-:S04]  /*0530*/  @!UP0 UIADD3 UR4, -UR4, 0x100000, URZ ;  /* 0x0010000004048890 */ /* 0x000fc8000fffe13f */
[----:B------:R-:W-:Y:S02]  /*0540*/  @!UP0 USHF.L.U32 UR5, UR4, 0xb, URZ ;  /* 0x0000000b04058899 */ /* 0x000fe4000800063f */
[----:B------:R-:W-:Y:S01]  /*0550*/  @!UP0 USHF.L.U32 UR4, UR4, 0x1, URZ ;  /* 0x0000000104048899 */ /* 0x000fe2000800063f */
[----:B------:R-:W-:Y:S01]  /*0560*/  @!UP1 UMOV UR10, 0x400 ;  /* 0x00000400000a9882 */ /* 0x000fe20000000000 */
[----:B------:R-:W-:Y:S01]  /*0570*/  VOTEU.ALL UP2, P1 ;  /* 0x00000000003f7886 */ /* 0x000fe20000840000 */
[----:B------:R-:W-:Y:S01]  /*0580*/  VOTEU.ALL UP3, P1 ;  /* 0x00000000003f7886 */ /* 0x000fe20000860000 */
[----:B------:R-:W-:Y:S01]  /*0590*/  VOTEU.ALL UP4, P1 ;  /* 0x00000000003f7886 */ /* 0x000fe20000880000 */
[----:B------:R-:W1:Y:S01]  /*05a0*/  @!UP1 S2UR UR11, SR_CgaCtaId ;  /* 0x00000000000b99c3 */ /* 0x000e620000008800 */
[----:B------:R-:W-:Y:S01]  /*05b0*/  VOTEU.ALL UP5, P1 ;  /* 0x00000000003f7886 */ /* 0x000fe200008a0000 */
[----:B------:R-:W-:Y:S01]  /*05c0*/  ISETP.NE.AND P1, PT, RZ, UR14, PT ;  /* 0x0000000eff007c0c */ /* 0x000fe2000bf25270 */
[----:B0-----:R-:W-:-:S02]  /*05d0*/  @!UP0 ULEA UR7, UR8, UR7, 0x18 ;  /* 0x0000000708078291 */ /* 0x001fc4000f8ec03f */
[----:B------:R-:W-:-:S04]  /*05e0*/  @!UP1 UIADD3 UR8, -UR9, 0x100000, URZ ;  /* 0x0010000009089890 */ /* 0x000fc8000fffe13f */
[----:B------:R-:W-:Y:S02]  /*05f0*/  @!UP1 USHF.L.U32 UR9, UR8, 0xb, URZ ;  /* 0x0000000b08099899 */ /* 0x000fe4000800063f */
[----:B------:R-:W-:Y:S01]  /*0600*/  @!UP1 USHF.L.U32 UR8, UR8, 0x1, URZ ;  /* 0x0000000108089899 */ /* 0x000fe2000800063f */
[----:B------:R-:W-:Y:S01]  /*0610*/  VOTEU.ALL UP0, P0 ;  /* 0x00000000003f7886 */ /* 0x000fe20000000000 */
[----:B-1----:R-:W-:Y:S01]  /*0620*/  @!UP1 ULEA UR10, UR11, UR10, 0x18 ;  /* 0x0000000a0b0a9291 */ /* 0x002fe2000f8ec03f */
[----:B------:R-:W-:Y:S01]  /*0630*/  VOTEU.ALL UP1, P0 ;  /* 0x00000000003f7886 */ /* 0x000fe20000020000 */
[----:B------:R-:W0:Y:S02]  /*0640*/  FENCE.VIEW.ASYNC.S ;  /* 0x00000000000073c6 */ /* 0x000e240000000000 */
[----:B0-----:R-:W3:Y:S02]  /*0650*/  @!UP0 SYNCS.EXCH.64 URZ, [UR7+0x90], UR4 ;  /* 0x00009004073f85b2 */ /* 0x001ee40008000100 */
[----:B------:R0:W3:Y:S01]  /*0660*/  @!UP1 SYNCS.EXCH.64 URZ, [UR7+0x98], UR4 ;  /* 0x00009804073f95b2 */ /* 0x0000e20008000100 */
[----:B------:R-:W-:Y:S01]  /*0670*/  NOP ;  /* 0x0000000000007918 */ /* 0x000fe20000000000 */
[----:B0-----:R-:W-:-:S02]  /*0680*/  ULDC.64 UR4, c[0x0][0x598] ;  /* 0x0001660000047ab9 */ /* 0x001fc40000000a00 */
[----:B------:R-:W-:Y:S02]  /*0690*/  ISETP.NE.U32.AND P0, PT, RZ, UR4, PT ;  /* 0x00000004ff007c0c */ /* 0x000fe4000bf05070 */
[----:B------:R0:W3:Y:S02]  /*06a0*/  @!UP2 SYNCS.EXCH.64 URZ, [UR10+0x70], UR8 ;  /* 0x000070080a3fa5b2 */ /* 0x0000e40008000100 */
[----:B------:R-:W-:Y:S01]  /*06b0*/  ISETP.NE.AND.EX P0, PT, RZ, UR5, PT, P0 ;  /* 0x00000005ff007c0c */ /* 0x000fe2000bf05300 */
[----:B------:R0:W3:Y:S01]  /*06c0*/  @!UP3 SYNCS.EXCH.64 URZ, [UR10+0x78], UR8 ;  /* 0x000078080a3fb5b2 */ /* 0x0000e20008000100 */
[----:B------:R0:W3:Y:S01]  /*06d0*/  @!UP4 SYNCS.EXCH.64 URZ, [UR10+0x80], UR8 ;  /* 0x000080080a3fc5b2 */ /* 0x0000e20008000100 */
[----:B------:R0:W3:Y:S01]  /*06e0*/  @!UP5 SYNCS.EXCH.64 URZ, [UR10+0x88], UR8 ;  /* 0x000088080a3fd5b2 */ /* 0x0000e20008000100 */
[----:B------:R-:W-:Y:S01]  /*06f0*/  NOP ;  /* 0x0000000000007918 */ /* 0x000fe20000000000 */
[----:B---34-:R-:W-:Y:S08]  /*0700*/  BAR.SYNC.DEFER_BLOCKING 0x0 ;  /* 0x0000000000007b1d */ /* 0x018ff00000010000 */
[----:B0-----:R-:W-:Y:S05]  /*0710*/  @!P0 BRA `(.L_x_3) ;  /* 0x0000000000208947 */ /* 0x001fea0003800000 */
[----:B------:R-:W0:Y:S02]  /*0720*/  LDC.64 R4, c[0x0][0x598] ;  /* 0x00016600ff047b82 */ /* 0x000e240000000a00 */
[----:B0-----:R-:W2:Y:S02]  /*0730*/  LDG.E.64 R4, desc[UR22][R4.64] ;  /* 0x0000001604047981 */ /* 0x001ea4000c1e1b00 */
[----:B--2---:R-:W-:-:S04]  /*0740*/  ISETP.NE.U32.AND P0, PT, R4, RZ, PT ;  /* 0x000000ff0400720c */ /* 0x004fc80003f05070 */
[----:B------:R-:W-:-:S13]  /*0750*/  ISETP.NE.AND.EX P0, PT, R5, RZ, PT, P0 ;  /* 0x000000ff0500720c */ /* 0x000fda0003f05300 */
[----:B------:R-:W-:Y:S05]  /*0760*/  @!P0 BRA `(.L_x_3) ;  /* 0x00000000000c8947 */ /* 0x000fea0003800000 */
[----:B------:R-:W2:Y:S02]  /*0770*/  LD.E R4, desc[UR22][R4.64] ;  /* 0x0000001604047980 */ /* 0x000ea4000c101900 */
[----:B--2---:R-:W-:Y:S01]  /*0780*/  R2UR UR24, R4 ;  /* 0x00000000041872ca */ /* 0x004fe200000e0000 */
[----:B------:R-:W-:-:S14]  /*0790*/  BRA `(.L_x_4) ;  /* 0x0000000000247947 */ /* 0x000fdc0003800000 */
.L_x_3:
[----:B------:R-:W-:Y:S02]  /*07a0*/  ULDC.64 UR4, c[0x0][0x588] ;  /* 0x0001620000047ab9 */ /* 0x000fe40000000a00 */
[----:B------:R-:W-:-:S04]  /*07b0*/  ISETP.NE.U32.AND P0, PT, RZ, UR4, PT ;  /* 0x00000004ff007c0c */ /* 0x000fc8000bf05070 */
[----:B------:R-:W-:-:S13]  /*07c0*/  ISETP.NE.AND.EX P0, PT, RZ, UR5, PT, P0 ;  /* 0x00000005ff007c0c */ /* 0x000fda000bf05300 */
[----:B------:R-:W-:Y:S05]  /*07d0*/  @!P0 BRA `(.L_x_5) ;  /* 0x0000000000108947 */ /* 0x000fea0003800000 */
[----:B------:R-:W0:Y:S02]  /*07e0*/  LDC.64 R4, c[0x0][0x588] ;  /* 0x00016200ff047b82 */ /* 0x000e240000000a00 */
[----:B0-----:R-:W2:Y:S02]  /*07f0*/  LDG.E R4, desc[UR22][R4.64] ;  /* 0x0000001604047981 */ /* 0x001ea4000c1e1900 */
[----:B--2---:R-:W-:Y:S01]  /*0800*/  R2UR UR24, R4 ;  /* 0x00000000041872ca */ /* 0x004fe200000e0000 */
[----:B------:R-:W-:-:S14]  /*0810*/  BRA `(.L_x_4) ;  /* 0x0000000000047947 */ /* 0x000fdc0003800000 */
.L_x_5:
[----:B------:R-:W-:-:S05]  /*0820*/  ULDC UR24, c[0x0][0x580] ;  /* 0x0001600000187ab9 */ /* 0x000fca0000000800 */
.L_x_4:
[----:B------:R-:W-:Y:S02]  /*0830*/  ULDC.64 UR4, c[0x0][0x5a0] ;  /* 0x0001680000047ab9 */ /* 0x000fe40000000a00 */
[----:B------:R-:W-:-:S04]  /*0840*/  ISETP.NE.U32.AND P0, PT, RZ, UR4, PT ;  /* 0x00000004ff007c0c */ /* 0x000fc8000bf05070 */
[----:B------:R-:W-:-:S13]  /*0850*/  ISETP.NE.AND.EX P0, PT, RZ, UR5, PT, P0 ;  /* 0x00000005ff007c0c */ /* 0x000fda000bf05300 */
[----:B------:R-:W-:Y:S05]  /*0860*/  @!P0 BRA `(.L_x_6) ;  /* 0x0000000000208947 */ /* 0x000fea0003800000 */
        /* <DEDUP_REMOVED lines=8> */
.L_x_6:
        /* <DEDUP_REMOVED lines=8> */
.L_x_8:
[----:B------:R-:W-:-:S05]  /*0970*/  ULDC UR25, c[0x0][0x584] ;  /* 0x0001610000197ab9 */ /* 0x000fca0000000800 */
.L_x_7:
[----:B------:R-:W0:Y:S01]  /*0980*/  LDC R0, c[0x0][0x65c] ;  /* 0x00019700ff007b82 */ /* 0x000e220000000800 */
[----:B------:R-:W1:Y:S01]  /*0990*/  S2R R12, SR_CTAID.Y ;  /* 0x00000000000c7919 */ /* 0x000e620000002600 */
[----:B------:R-:W-:Y:S01]  /*09a0*/  IMAD.MOV.U32 R5, RZ, RZ, RZ ;  /* 0x000000ffff057224 */ /* 0x000fe200078e00ff */
[----:B------:R-:W-:Y:S01]  /*09b0*/  UISETP.NE.AND UP0, UPT, UR14, 0x2, UPT ;  /* 0x000000020e00788c */ /* 0x000fe2000bf05270 */
[----:B------:R-:W2:Y:S01]  /*09c0*/  S2R R4, SR_CTAID.X ;  /* 0x0000000000047919 */ /* 0x000ea20000002500 */
[----:B------:R-:W-:Y:S01]  /*09d0*/  ULDC UR7, c[0x0][0x28c] ;  /* 0x0000a30000077ab9 */ /* 0x000fe20000000800 */
[----:B------:R-:W-:Y:S01]  /*09e0*/  UMOV UR5, URZ ;  /* 0x0000003f00057c82 */ /* 0x000fe20008000000 */
[----:B------:R-:W-:Y:S02]  /*09f0*/  UIADD3 UR7, UR7, 0x3f, URZ ;  /* 0x0000003f07077890 */ /* 0x000fe4000fffe03f */
[----:B------:R-:W-:Y:S01]  /*0a00*/  PLOP3.LUT P0, PT, PT, PT, UP0, 0x80, 0x0 ;  /* 0x000000000000781c */ /* 0x000fe20003f0f008 */
[----:B------:R-:W-:Y:S01]  /*0a10*/  UMOV UR4, URZ ;  /* 0x0000003f00047c82 */ /* 0x000fe20008000000 */
[----:B------:R-:W-:Y:S01]  /*0a20*/  ULDC.64 UR18, c[0x0][0x650] ;  /* 0x0001940000127ab9 */ /* 0x000fe20000000a00 */
[----:B------:R-:W-:-:S04]  /*0a30*/  USHF.R.S32.HI UR10, URZ, 0x1f, UR7 ;  /* 0x0000001f3f0a7899 */ /* 0x000fc80008011407 */
[----:B------:R-:W-:-:S04]  /*0a40*/  ULEA.HI UR10, UR10, UR7, URZ, 0x6 ;  /* 0x000000070a0a7291 */ /* 0x000fc8000f8f303f */
[----:B------:R-:W-:Y:S01]  /*0a50*/  USHF.R.S32.HI UR14, URZ, 0x6, UR10 ;  /* 0x000000063f0e7899 */ /* 0x000fe2000801140a */
[----:B0-----:R-:W-:-:S13]  /*0a60*/  ISETP.NE.AND P2, PT, R0, 0x1, PT ;  /* 0x000000010000780c */ /* 0x001fda0003f45270 */
[----:B------:R-:W2:Y:S01]  /*0a70*/  @P2 LDC R9, c[0x0][0x10] ;  /* 0x00000400ff092b82 */ /* 0x000ea20000000800 */
[----:B-1----:R-:W-:Y:S02]  /*0a80*/  @P2 IMAD.MOV.U32 R6, RZ, RZ, R12 ;  /* 0x000000ffff062224 */ /* 0x002fe400078e000c */
[----:B------:R-:W-:-:S05]  /*0a90*/  @P2 IMAD.MOV.U32 R7, RZ, RZ, RZ ;  /* 0x000000ffff072224 */ /* 0x000fca00078e00ff */
[----:B------:R-:W0:Y:S01]  /*0aa0*/  @!P2 LDC R11, c[0x0][0xc] ;  /* 0x00000300ff0bab82 */ /* 0x000e220000000800 */
[----:B------:R-:W-:Y:S01]  /*0ab0*/  ULDC UR8, c[0x0][0xc] ;  /* 0x0000030000087ab9 */ /* 0x000fe20000000800 */
[----:B------:R-:W-:Y:S01]  /*0ac0*/  ULDC UR9, c[0x0][0x10] ;  /* 0x0000040000097ab9 */ /* 0x000fe20000000800 */
[----:B------:R-:W-:Y:S01]  /*0ad0*/  ULDC UR7, c[0x0][0x14] ;  /* 0x0000050000077ab9 */ /* 0x000fe20000000800 */
[----:B------:R-:W-:-:S04]  /*0ae0*/  UIMAD.WIDE.U32 UR8, UR8, UR9, URZ ;  /* 0x00000009080872a5 */ /* 0x000fc8000f8e003f */
[----:B------:R-:W-:Y:S02]  /*0af0*/  UIMAD.WIDE.U32 UR20, UR8, UR7, URZ ;  /* 0x00000007081472a5 */ /* 0x000fe4000f8e003f */
[----:B------:R-:W-:-:S04]  /*0b00*/  UIMAD UR15, UR9, UR7, URZ ;  /* 0x00000007090f72a4 */ /* 0x000fc8000f8e023f */
[----:B------:R-:W-:Y:S01]  /*0b10*/  UIADD3 UR15, UR21, UR15, URZ ;  /* 0x0000000f150f7290 */ /* 0x000fe2000fffe03f */
[----:B--2---:R-:W-:-:S04]  /*0b20*/  @P2 IMAD.WIDE.U32 R8, R4, R9, R6 ;  /* 0x0000000904082225 */ /* 0x004fc800078e0006 */
[----:B------:R-:W-:Y:S02]  /*0b30*/  @P2 IMAD.MOV.U32 R13, RZ, RZ, R8 ;  /* 0x000000ffff0d2224 */ /* 0x000fe400078e0008 */
[----:B0-----:R-:W-:-:S04]  /*0b40*/  @!P2 IMAD.WIDE.U32 R6, R11, R12, R4 ;  /* 0x0000000c0b06a225 */ /* 0x001fc800078e0004 */
[----:B------:R-:W-:Y:S02]  /*0b50*/  @P2 IMAD.MOV.U32 R11, RZ, RZ, RZ ;  /* 0x000000ffff0b2224 */ /* 0x000fe400078e00ff */
[----:B------:R-:W-:Y:S02]  /*0b60*/  @!P2 IMAD.MOV.U32 R13, RZ, RZ, R6 ;  /* 0x000000ffff0da224 */ /* 0x000fe400078e0006 */
[----:B------:R-:W-:Y:S02]  /*0b70*/  @P2 IMAD.IADD R10, R9, 0x1, R11 ;  /* 0x00000001090a2824 */ /* 0x000fe400078e020b */
[----:B------:R-:W-:Y:S01]  /*0b80*/  @!P2 IMAD.MOV.U32 R10, RZ, RZ, R7 ;  /* 0x000000ffff0aa224 */ /* 0x000fe200078e0007 */
[----:B------:R0:W-:Y:S01]  /*0b90*/  STL [R1+0x7c], R13 ;  /* 0x00007c0d01007387 */ /* 0x0001e20000100800 */
[----:B------:R-:W-:Y:S02]  /*0ba0*/  IMAD.MOV.U32 R18, RZ, RZ, R13 ;  /* 0x000000ffff127224 */ /* 0x000fe400078e000d */
[----:B------:R-:W-:Y:S01]  /*0bb0*/  IMAD.MOV.U32 R19, RZ, RZ, R10 ;  /* 0x000000ffff137224 */ /* 0x000fe200078e000a */
[----:B------:R0:W-:Y:S01]  /*0bc0*/  STL [R1+0x78], R10 ;  /* 0x0000780a01007387 */ /* 0x0001e20000100800 */
[----:B------:R-:W-:Y:S05]  /*0bd0*/  @P0 BRA `(.L_x_9) ;  /* 0x0000000000280947 */ /* 0x000fea0003800000 */
[----:B------:R-:W-:Y:S01]  /*0be0*/  IADD3 R18, P0, R18, UR20, RZ ;  /* 0x0000001412127c10 */ /* 0x000fe2000ff1e0ff */
[----:B------:R-:W-:Y:S02]  /*0bf0*/  UISETP.GE.U32.AND UP0, UPT, UR14, 0x6, UPT ;  /* 0x000000060e00788c */ /* 0x000fe4000bf06070 */
[----:B------:R-:W-:Y:S01]  /*0c00*/  UIMAD.WIDE.U32 UR4, UR14, -0x55555555, URZ ;  /* 0xaaaaaaab0e0478a5 */ /* 0x000fe2000f8e003f */
[----:B------:R-:W-:Y:S01]  /*0c10*/  IADD3.X R19, R19, UR15, RZ, P0, !PT ;  /* 0x0000000f13137c10 */ /* 0x000fe200087fe4ff */
[----:B------:R1:W-:Y:S02]  /*0c20*/  STL [R1+0x7c], R18 ;  /* 0x00007c1201007387 */ /* 0x0003e40000100800 */
[----:B------:R-:W-:Y:S02]  /*0c30*/  USHF.R.U32.HI UR5, URZ, 0x2, UR5 ;  /* 0x000000023f057899 */ /* 0x000fe40008011605 */
[----:B------:R1:W-:Y:S01]  /*0c40*/  STL [R1+0x78], R19 ;  /* 0x0000781301007387 */ /* 0x0003e20000100800 */
[----:B------:R-:W-:-:S02]  /*0c50*/  UMOV UR4, URZ ;  /* 0x0000003f00047c82 */ /* 0x000fc40008000000 */
[----:B------:R-:W-:Y:S02]  /*0c60*/  @UP0 ULOP3.LUT UR4, UR5, 0x1, URZ, 0xc0, !UPT ;  /* 0x0000000105040892 */ /* 0x000fe4000f8ec03f */
[----:B------:R-:W-:-:S12]  /*0c70*/  UIMAD UR5, UR5, -0x6, UR14 ;  /* 0xfffffffa050578a4 */ /* 0x000fd8000f8e020e */
.L_x_9:
[----:B------:R-:W-:Y:S01]  /*0c80*/  IMAD.MOV.U32 R8, RZ, RZ, -0x1 ;  /* 0xffffffffff087424 */ /* 0x000fe200078e00ff */
[----:B------:R-:W-:Y:S01]  /*0c90*/  ISETP.GE.U32.AND P0, PT, R18, UR18, PT ;  /* 0x0000001212007c0c */ /* 0x000fe2000bf06070 */
[----:B------:R-:W-:Y:S01]  /*0ca0*/  IMAD.MOV.U32 R6, RZ, RZ, -0x1 ;  /* 0xffffffffff067424 */ /* 0x000fe200078e00ff */
[----:B------:R-:W-:Y:S01]  /*0cb0*/  PRMT R0, RZ, 0x7610, R0 ;  /* 0x00007610ff007816 */ /* 0x000fe20000000000 */
[----:B------:R-:W-:Y:S01]  /*0cc0*/  IMAD.MOV.U32 R7, RZ, RZ, -0x1 ;  /* 0xffffffffff077424 */ /* 0x000fe200078e00ff */
[----:B------:R2:W-:Y:S01]  /*0cd0*/  STL [R1+0x80], R8 ;  /* 0x0000800801007387 */ /* 0x0005e20000100800 */
[----:B------:R-:W-:-:S03]  /*0ce0*/  ISETP.GE.U32.AND.EX P0, PT, R19, UR19, PT, P0 ;  /* 0x0000001313007c0c */ /* 0x000fc6000bf06100 */
[----:B------:R2:W-:Y:S04]  /*0cf0*/  STL [R1+0x74], R6 ;  /* 0x0000740601007387 */ /* 0x0005e80000100800 */
[----:B------:R2:W-:Y:S06]  /*0d00*/  STL [R1+0x84], R7 ;  /* 0x0000840701007387 */ /* 0x0005ec0000100800 */
[----:B------:R-:W-:Y:S05]  /*0d10*/  @P0 BRA `(.L_x_10) ;  /* 0x0000000400680947 */ /* 0x000fea0003800000 */
[----:B------:R-:W3:Y:S01]  /*0d20*/  LDC.64 R14, c[0x0][0x628] ;  /* 0x00018a00ff0e7b82 */ /* 0x000ee20000000a00 */
[----:B--2---:R-:W-:Y:S02]  /*0d30*/  IMAD.MOV.U32 R6, RZ, RZ, R18 ;  /* 0x000000ffff067224 */ /* 0x004fe400078e0012 */
[----:B------:R-:W-:-:S05]  /*0d40*/  IMAD.MOV.U32 R7, RZ, RZ, R19 ;  /* 0x000000ffff077224 */ /* 0x000fca00078e0013 */
[----:B------:R-:W2:Y:S08]  /*0d50*/  LDC R0, c[0x0][0x630] ;  /* 0x00018c00ff007b82 */ /* 0x000eb00000000800 */
[----:B------:R-:W4:Y:S01]  /*0d60*/  LDC.64 R16, c[0x0][0x620] ;  /* 0x00018800ff107b82 */ /* 0x000f220000000a00 */
[----:B---3--:R-:W-:-:S04]  /*0d70*/  ISETP.NE.U32.AND P0, PT, R14, RZ, PT ;  /* 0x000000ff0e00720c */ /* 0x008fc80003f05070 */
[----:B------:R-:W-:-:S13]  /*0d80*/  ISETP.NE.AND.EX P0, PT, R15, RZ, PT, P0 ;  /* 0x000000ff0f00720c */ /* 0x000fda0003f05300 */
[----:B--2-4-:R-:W-:Y:S05]  /*0d90*/  @!P0 BRA `(.L_x_11) ;  /* 0x0000000000288947 */ /* 0x014fea0003800000 */
[----:B------:R-:W2:Y:S02]  /*0da0*/  LDC R11, c[0x0][0x634] ;  /* 0x00018d00ff0b7b82 */ /* 0x000ea40000000800 */
[----:B--2---:R-:W-:-:S05]  /*0db0*/  IADD3 R11, P0, R18, R11, RZ ;  /* 0x0000000b120b7210 */ /* 0x004fca0007f1e0ff */
[----:B0-----:R-:W-:-:S04]  /*0dc0*/  IMAD.X R13, RZ, RZ, R19, P0 ;  /* 0x000000ffff0d7224 */ /* 0x001fc800000e0613 */
[----:B------:R-:W-:-:S04]  /*0dd0*/  IMAD.WIDE.U32 R6, R13, R14, RZ ;  /* 0x0000000e0d067225 */ /* 0x000fc800078e00ff */
[----:B------:R-:W-:-:S04]  /*0de0*/  IMAD.WIDE.U32 R8, P0, R11, R15, R6 ;  /* 0x0000000f0b087225 */ /* 0x000fc80007800006 */
[----:B------:R-:W-:-:S04]  /*0df0*/  IMAD.WIDE.U32 R6, R11, R14, RZ ;  /* 0x0000000e0b067225 */ /* 0x000fc800078e00ff */
[----:B------:R-:W-:Y:S01]  /*0e00*/  IMAD.X R11, RZ, RZ, RZ, P0 ;  /* 0x000000ffff0b7224 */ /* 0x000fe200000e06ff */
[----:B------:R-:W-:Y:S01]  /*0e10*/  IADD3 RZ, P0, R7, R8, RZ ;  /* 0x0000000807ff7210 */ /* 0x000fe20007f1e0ff */
[----:B------:R-:W-:-:S04]  /*0e20*/  IMAD.MOV.U32 R10, RZ, RZ, R9 ;  /* 0x000000ffff0a7224 */ /* 0x000fc800078e0009 */
[----:B------:R-:W-:-:S08]  /*0e30*/  IMAD.WIDE.U32.X R6, R13, R15, R10, P0 ;  /* 0x0000000f0d067225 */ /* 0x000fd000000e040a */
.L_x_11:
[-CC-:B------:R-:W-:Y:S01]  /*0e40*/  SHF.R.U64 R25, R6, R0.reuse, R7.reuse ;  /* 0x0000000006197219 */ /* 0x180fe20000001207 */
[----:B0-----:R-:W0:Y:S01]  /*0e50*/  LDC R10, c[0x0][0x618] ;  /* 0x00018600ff0a7b82 */ /* 0x001e220000000800 */
[----:B------:R-:W-:Y:S01]  /*0e60*/  SHF.R.U32.HI R5, RZ, R0, R7 ;  /* 0x00000000ff057219 */ /* 0x000fe20000011607 */
[----:B------:R-:W-:Y:S01]  /*0e70*/  IMAD.MOV.U32 R6, RZ, RZ, R18 ;  /* 0x000000ffff067224 */ /* 0x000fe200078e0012 */
[----:B------:R-:W-:Y:S01]  /*0e80*/  IADD3 R9, P0, RZ, -R25, RZ ;  /* 0x80000019ff097210 */ /* 0x000fe20007f1e0ff */
[----:B------:R-:W-:Y:S01]  /*0e90*/  IMAD.MOV.U32 R7, RZ, RZ, R19 ;  /* 0x000000ffff077224 */ /* 0x000fe200078e0013 */
[----:B------:R-:W-:Y:S01]  /*0ea0*/  I2FP.F32.U32 R0, R4 ;  /* 0x0000000400007245 */ /* 0x000fe20000201000 */
[----:B------:R-:W-:Y:S02]  /*0eb0*/  ULDC UR7, c[0x0][0x150] ;  /* 0x0000540000077ab9 */ /* 0x000fe40000000800 */
[----:B------:R-:W2:Y:S01]  /*0ec0*/  LDC.64 R22, c[0x0][0x640] ;  /* 0x00019000ff167b82 */ /* 0x000ea20000000a00 */
[----:B------:R-:W-:-:S02]  /*0ed0*/  IMAD.X R11, RZ, RZ, ~R5, P0 ;  /* 0x000000ffff0b7224 */ /* 0x000fc400000e0e05 */
[----:B------:R-:W-:Y:S01]  /*0ee0*/  FMUL R0, R0, UR7 ;  /* 0x0000000700007c20 */ /* 0x000fe20008400000 */
[----:B------:R-:W-:Y:S01]  /*0ef0*/  IMAD.WIDE.U32 R6, R9, R16, R6 ;  /* 0x0000001009067225 */ /* 0x000fe200078e0006 */
[----:B------:R-:W-:-:S03]  /*0f00*/  ULDC UR7, c[0x0][0x154] ;  /* 0x0000550000077ab9 */ /* 0x000fc60000000800 */
[----:B------:R-:W-:Y:S01]  /*0f10*/  IMAD R8, R11, R16, RZ ;  /* 0x000000100b087224 */ /* 0x000fe200078e02ff */
[----:B------:R-:W3:Y:S01]  /*0f20*/  LDC R5, c[0x0][0x144] ;  /* 0x00005100ff057b82 */ /* 0x000ee20000000800 */
[----:B------:R-:W4:Y:S02]  /*0f30*/  F2I.U32.TRUNC.NTZ R0, R0 ;  /* 0x0000000000007305 */ /* 0x000f24000020f000 */
[----:B------:R-:W-:-:S04]  /*0f40*/  IMAD R9, R9, R17, R8 ;  /* 0x0000001109097224 */ /* 0x000fc800078e0208 */
[----:B------:R-:W-:Y:S01]  /*0f50*/  IMAD.IADD R7, R7, 0x1, R9 ;  /* 0x0000000107077824 */ /* 0x000fe200078e0209 */
[----:B------:R-:W5:Y:S01]  /*0f60*/  LDC R16, c[0x0][0x608] ;  /* 0x00018200ff107b82 */ /* 0x000f620000000800 */
[----:B------:R-:W-:-:S03]  /*0f70*/  IMAD.MOV.U32 R9, RZ, RZ, -0x1 ;  /* 0xffffffffff097424 */ /* 0x000fc600078e00ff */
[--C-:B0-----:R-:W-:Y:S02]  /*0f80*/  SHF.R.U64 R14, R6, R10, R7.reuse ;  /* 0x0000000a060e7219 */ /* 0x101fe40000001207 */
[----:B------:R-:W-:Y:S02]  /*0f90*/  I2FP.F32.U32 R6, R12 ;  /* 0x0000000c00067245 */ /* 0x000fe40000201000 */
[----:B------:R-:W0:Y:S01]  /*0fa0*/  LDC R20, c[0x0][0x658] ;  /* 0x00019600ff147b82 */ /* 0x000e220000000800 */
[----:B--2---:R-:W-:Y:S01]  /*0fb0*/  ISETP.NE.U32.AND P0, PT, R22, RZ, PT ;  /* 0x000000ff1600720c */ /* 0x004fe20003f05070 */
[----:B----4-:R-:W-:Y:S02]  /*0fc0*/  IMAD.MOV R8, RZ, RZ, -R0 ;  /* 0x000000ffff087224 */ /* 0x010fe400078e0a00 */
[----:B------:R-:W-:Y:S01]  /*0fd0*/  FMUL R6, R6, UR7 ;  /* 0x0000000706067c20 */ /* 0x000fe20008400000 */
[----:B------:R-:W-:Y:S02]  /*0fe0*/  SHF.R.U32.HI R7, RZ, R10, R7 ;  /* 0x0000000aff077219 */ /* 0x000fe40000011607 */
[----:B------:R-:W-:Y:S01]  /*0ff0*/  ISETP.NE.AND.EX P0, PT, R23, RZ, PT, P0 ;  /* 0x000000ff1700720c */ /* 0x000fe20003f05300 */
[----:B------:R2:W4:Y:S01]  /*1000*/  F2I.U32.TRUNC.NTZ R13, R6 ;  /* 0x00000006000d7305 */ /* 0x000522000020f000 */
[----:B------:R-:W2:Y:S01]  /*1010*/  LDC R15, c[0x0][0x148] ;  /* 0x00005200ff0f7b82 */ /* 0x000ea20000000800 */
[----:B---3--:R-:W-:-:S07]  /*1020*/  IMAD R0, R5, R8, R4 ;  /* 0x0000000805007224 */ /* 0x008fce00078e0204 */
[----:B-1----:R-:W1:Y:S01]  /*1030*/  LDC R18, c[0x0][0x600] ;  /* 0x00018000ff127b82 */ /* 0x002e620000000800 */
[-CC-:B-----5:R-:W-:Y:S02]  /*1040*/  SHF.R.U64 R26, R14, R16.reuse, R7.reuse ;  /* 0x000000100e1a7219 */ /* 0x1a0fe40000001207 */
[----:B------:R-:W-:Y:S01]  /*1050*/  SHF.R.U32.HI R5, RZ, R16, R7 ;  /* 0x00000010ff057219 */ /* 0x000fe20000011607 */
[----:B------:R-:W-:-:S04]  /*1060*/  IMAD.MOV.U32 R7, RZ, RZ, 0x1 ;  /* 0x00000001ff077424 */ /* 0x000fc800078e00ff */
[----:B------:R-:W3:Y:S01]  /*1070*/  LDC R19, c[0x0][0x648] ;  /* 0x00019200ff137b82 */ /* 0x000ee20000000800 */
[-C--:B0-----:R-:W-:Y:S02]  /*1080*/  SHF.L.U32 R4, R9, R20.reuse, RZ ;  /* 0x0000001409047219 */ /* 0x081fe400000006ff */
[--C-:B------:R-:W-:Y:S02]  /*1090*/  SHF.R.U64 R16, R26, R20, R5.reuse ;  /* 0x000000141a107219 */ /* 0x100fe40000001205 */
[----:B------:R-:W-:Y:S02]  /*10a0*/  LOP3.LUT R11, RZ, R4, RZ, 0x33, !PT ;  /* 0x00000004ff0b7212 */ /* 0x000fe400078e33ff */
[-C--:B------:R-:W-:Y:S01]  /*10b0*/  SHF.R.U32.HI R5, RZ, R20.reuse, R5 ;  /* 0x00000014ff057219 */ /* 0x080fe20000011605 */
[----:B------:R-:W0:Y:S01]  /*10c0*/  LDC R21, c[0x0][0x638] ;  /* 0x00018e00ff157b82 */ /* 0x000e220000000800 */
[----:B------:R-:W-:Y:S01]  /*10d0*/  SHF.L.U32 R10, R7, R20, RZ ;  /* 0x00000014070a7219 */ /* 0x000fe200000006ff */
[----:B------:R-:W-:-:S06]  /*10e0*/  IMAD.MOV.U32 R4, RZ, RZ, R16 ;  /* 0x000000ffff047224 */ /* 0x000fcc00078e0010 */
[----:B------:R-:W0:Y:S01]  /*10f0*/  LDC R24, c[0x0][0x610] ;  /* 0x00018400ff187b82 */ /* 0x000e220000000800 */
[----:B--2-4-:R-:W-:Y:S05]  /*1100*/  @!P0 BRA `(.L_x_12) ;  /* 0x0000000000288947 */ /* 0x014fea0003800000 */
[----:B------:R-:W2:Y:S02]  /*1110*/  LDC R9, c[0x0][0x64c] ;  /* 0x00019300ff097b82 */ /* 0x000ea40000000800 */
[----:B--2---:R-:W-:-:S05]  /*1120*/  IADD3 R9, P0, R16, R9, RZ ;  /* 0x0000000910097210 */ /* 0x004fca0007f1e0ff */
[----:B------:R-:W-:-:S04]  /*1130*/  IMAD.X R17, RZ, RZ, R5, P0 ;  /* 0x000000ffff117224 */ /* 0x000fc800000e0605 */
[----:B------:R-:W-:-:S04]  /*1140*/  IMAD.WIDE.U32 R4, R17, R22, RZ ;  /* 0x0000001611047225 */ /* 0x000fc800078e00ff */
[----:B------:R-:W-:-:S04]  /*1150*/  IMAD.WIDE.U32 R6, P0, R9, R23, R4 ;  /* 0x0000001709067225 */ /* 0x000fc80007800004 */
[----:B------:R-:W-:-:S04]  /*1160*/  IMAD.WIDE.U32 R4, R9, R22, RZ ;  /* 0x0000001609047225 */ /* 0x000fc800078e00ff */
[----:B------:R-:W-:Y:S01]  /*1170*/  IMAD.X R9, RZ, RZ, RZ, P0 ;  /* 0x000000ffff097224 */ /* 0x000fe200000e06ff */
[----:B------:R-:W-:Y:S01]  /*1180*/  IADD3 RZ, P0, R5, R6, RZ ;  /* 0x0000000605ff7210 */ /* 0x000fe20007f1e0ff */
[----:B------:R-:W-:-:S04]  /*1190*/  IMAD.MOV.U32 R8, RZ, RZ, R7 ;  /* 0x000000ffff087224 */ /* 0x000fc800078e0007 */
[----:B------:R-:W-:-:S08]  /*11a0*/  IMAD.WIDE.U32.X R4, R17, R23, R8, P0 ;  /* 0x0000001711047225 */ /* 0x000fd000000e0408 */
.L_x_12:
[----:B---3--:R-:W-:Y:S01]  /*11b0*/  SHF.R.U64 R4, R4, R19, R5 ;  /* 0x0000001304047219 */ /* 0x008fe20000001205 */
[----:B-1----:R-:W-:Y:S01]  /*11c0*/  VIADD R5, R18, 0xffffffff ;  /* 0xffffffff12057836 */ /* 0x002fe20000000000 */
[----:B------:R-:W-:Y:S01]  /*11d0*/  LOP3.LUT R11, R26, R11, RZ, 0xc0, !PT ;  /* 0x0000000b1a0b7212 */ /* 0x000fe200078ec0ff */
[----:B------:R-:W-:Y:S02]  /*11e0*/  IMAD.MOV R13, RZ, RZ, -R13 ;  /* 0x000000ffff0d7224 */ /* 0x000fe400078e0a0d */
[----:B------:R-:W-:Y:S01]  /*11f0*/  IMAD.MOV R6, RZ, RZ, -R4 ;  /* 0x000000ffff067224 */ /* 0x000fe200078e0a04 */
[----:B------:R-:W-:Y:S01]  /*1200*/  LOP3.LUT R14, R14, R5, RZ, 0xc0, !PT ;  /* 0x000000050e0e7212 */ /* 0x000fe200078ec0ff */
[----:B------:R-:W-:Y:S02]  /*1210*/  @P2 IMAD R0, R15, R13, R12 ;  /* 0x0000000d0f002224 */ /* 0x000fe400078e020c */
[----:B------:R-:W-:Y:S02]  /*1220*/  IMAD R11, R10, R4, R11 ;  /* 0x000000040a0b7224 */ /* 0x000fe400078e020b */
[----:B0-----:R-:W-:-:S02]  /*1230*/  IMAD R5, R6, R21, R16 ;  /* 0x0000001506057224 */ /* 0x001fc400078e0210 */
[----:B------:R-:W-:Y:S02]  /*1240*/  IMAD R4, R11, R24, R0 ;  /* 0x000000180b047224 */ /* 0x000fe400078e0200 */
[----:B------:R-:W-:Y:S02]  /*1250*/  IMAD R5, R5, R18, R14 ;  /* 0x0000001205057224 */ /* 0x000fe400078e020e */
[----:B------:R-:W-:-:S03]  /*1260*/  IMAD.MOV.U32 R0, RZ, RZ, 0x1 ;  /* 0x00000001ff007424 */ /* 0x000fc600078e00ff */
[----:B------:R-:W-:Y:S02]  /*1270*/  SEL R6, R5, R4, !P2 ;  /* 0x0000000405067207 */ /* 0x000fe40005000000 */
[----:B------:R-:W-:-:S03]  /*1280*/  SEL R4, R4, R5, !P2 ;  /* 0x0000000504047207 */ /* 0x000fc60005000000 */
[----:B------:R3:W-:Y:S04]  /*1290*/  STL [R1+0x84], R6 ;  /* 0x0000840601007387 */ /* 0x0007e80000100800 */
[----:B------:R3:W-:Y:S04]  /*12a0*/  STL [R1+0x74], R25 ;  /* 0x0000741901007387 */ /* 0x0007e80000100800 */
[----:B------:R3:W-:Y:S02]  /*12b0*/  STL [R1+0x80], R4 ;  /* 0x0000800401007387 */ /* 0x0007e40000100800 */
.L_x_10:
[----:B------:R-:W-:Y:S05]  /*12c0*/  @!P1 BRA `(.L_x_13) ;  /* 0x000000d800c09947 */ /* 0x000fea0003800000 */
[----:B------:R-:W-:-:S06]  /*12d0*/  UISETP.GT.U32.AND UP0, UPT, UR12, 0x1, UPT ;  /* 0x000000010c00788c */ /* 0x000fcc000bf04070 */
[----:B------:R-:W-:-:S13]  /*12e0*/  PLOP3.LUT P0, PT, PT, PT, UP0, 0x80, 0x0 ;  /* 0x000000000000781c */ /* 0x000fda0003f0f008 */
[----:B------:R-:W-:Y:S05]  /*12f0*/  @P0 EXIT ;  /* 0x000000000000094d */ /* 0x000fea0003800000 */
.L_x_14:
[----:B------:R-:W-:-:S08]  /*1300*/  NOP ;  /* 0x0000000000007918 */ /* 0x000fd00000000000 */
[----:B------:R-:W4:Y:S02]  /*1310*/  USETMAXREG.TRY_ALLOC.CTAPOOL UP0, 0xe8 ;  /* 0x000000e8000079c8 */ /* 0x000f240008000600 */
[----:B----4-:R-:W-:-:S13]  /*1320*/  PLOP3.LUT P0, PT, PT, PT, UP0, 0x80, 0x0 ;  /* 0x000000000000781c */ /* 0x010fda0003f0f008 */
[----:B------:R-:W-:Y:S05]  /*1330*/  @!P0 BRA `(.L_x_14) ;  /* 0xfffffffc00f08947 */ /* 0x000fea000383ffff */
[----:B------:R-:W-:-:S13]  /*1340*/  LOP3.LUT P0, RZ, R0, 0xff, RZ, 0xc0, !PT ;  /* 0x000000ff00ff7812 */ /* 0x000fda000780c0ff */
[----:B------:R-:W-:Y:S05]  /*1350*/  @!P0 EXIT ;  /* 0x000000000000894d */ /* 0x000fea0003800000 */
[----:B------:R-:W4:Y:S01]  /*1360*/  S2UR UR6, SR_CgaCtaId ;  /* 0x00000000000679c3 */ /* 0x000f220000008800 */
[----:B------:R-:W-:Y:S01]  /*1370*/  SHF.R.S32.HI R0, RZ, 0x1f, R3 ;  /* 0x0000001fff007819 */ /* 0x000fe20000011403 */
[----:B------:R-:W-:Y:S01]  /*1380*/  UIADD3 UR7, UR17, -0x1, URZ ;  /* 0xffffffff11077890 */ /* 0x000fe2000fffe03f */
[----:B------:R-:W-:Y:S02]  /*1390*/  UMOV UR12, 0x400 ;  /* 0x00000400000c7882 */ /* 0x000fe40000000000 */
[CC--:B------:R-:W-:Y:S01]  /*13a0*/  LEA.HI R2, R0.reuse, R3.reuse, RZ, 0x2 ;  /* 0x0000000300027211 */ /* 0x0c0fe200078f10ff */
[----:B------:R-:W-:Y:S01]  /*13b0*/  UISETP.LT.AND UP0, UPT, UR14, 0x1, UPT ;  /* 0x000000010e00788c */ /* 0x000fe2000bf01270 */
[----:B------:R-:W-:Y:S01]  /*13c0*/  LEA.HI R0, R0, R3, RZ, 0x5 ;  /* 0x0000000300007211 */ /* 0x000fe200078f28ff */
[----:B------:R-:W-:Y:S01]  /*13d0*/  ULOP3.LUT UR26, UR13, 0x1, URZ, 0xfc, !UPT ;  /* 0x000000010d1a7892 */ /* 0x000fe2000f8efc3f */
[--C-:B---3--:R-:W-:Y:S01]  /*13e0*/  SHF.R.S32.HI R4, RZ, 0x2, R2.reuse ;  /* 0x00000002ff047819 */ /* 0x108fe20000011402 */
[----:B------:R-:W-:Y:S01]  /*13f0*/  USEL UR16, UR14, 0x1, UP0 ;  /* 0x000000010e107887 */ /* 0x000fe20008000000 */
[----:B------:R-:W-:Y:S01]  /*1400*/  SHF.R.S32.HI R5, RZ, 0x1f, R2 ;  /* 0x0000001fff057819 */ /* 0x000fe20000011402 */
[----:B------:R-:W-:-:S02]  /*1410*/  UISETP.NE.AND UP0, UPT, UR7, URZ, UPT ;  /* 0x0000003f0700728c */ /* 0x000fc4000bf05270 */
[----:B------:R-:W-:Y:S01]  /*1420*/  USHF.L.U32 UR27, UR14, 0x1, URZ ;  /* 0x000000010e1b7899 */ /* 0x000fe2000800063f */
[----:B------:R-:W-:Y:S01]  /*1430*/  LEA.HI R5, R5, R4, RZ, 0x3 ;  /* 0x0000000405057211 */ /* 0x000fe200078f18ff */
[----:B------:R-:W-:Y:S02]  /*1440*/  UIADD3 UR16, -UR16, UR14, URZ ;  /* 0x0000000e10107290 */ /* 0x000fe4000fffe13f */
[----:B------:R-:W-:Y:S01]  /*1450*/  USEL UR29, URZ, 0x1, UP0 ;  /* 0x000000013f1d7887 */ /* 0x000fe20008000000 */
[----:B------:R-:W-:Y:S01]  /*1460*/  LOP3.LUT R5, R5, 0xfffffff8, RZ, 0xc0, !PT ;  /* 0xfffffff805057812 */ /* 0x000fe200078ec0ff */
[----:B----4-:R-:W-:-:S04]  /*1470*/  ULEA UR12, UR6, UR12, 0x18 ;  /* 0x0000000c060c7291 */ /* 0x010fc8000f8ec03f */
[----:B------:R-:W-:Y:S01]  /*1480*/  IMAD.IADD R2, R4, 0x1, -R5 ;  /* 0x0000000104027824 */ /* 0x000fe200078e0a05 */
[----:B------:R-:W-:Y:S01]  /*1490*/  USHF.L.U32 UR6, UR7, 0x3, URZ ;  /* 0x0000000307067899 */ /* 0x000fe2000800063f */
[----:B------:R-:W-:Y:S01]  /*14a0*/  SHF.R.S32.HI R5, RZ, 0x5, R0 ;  /* 0x00000005ff057819 */ /* 0x000fe20000011400 */
[----:B------:R-:W-:Y:S02]  /*14b0*/  UIADD3 UR28, UR12, 0x70, URZ ;  /* 0x000000700c1c7890 */ /* 0x000fe4000fffe03f */
[----:B------:R-:W-:Y:S01]  /*14c0*/  ULOP3.LUT UR6, UR6, 0x8, URZ, 0xc0, !UPT ;  /* 0x0000000806067892 */ /* 0x000fe2000f8ec03f */
[--C-:B------:R-:W-:Y:S01]  /*14d0*/  SHF.R.S32.HI R3, RZ, 0x1f, R2.reuse ;  /* 0x0000001fff037819 */ /* 0x100fe20000011402 */
[C-C-:B------:R-:W-:Y:S01]  /*14e0*/  IMAD R0, R5.reuse, -0x10, -R2.reuse ;  /* 0xfffffff005007824 */ /* 0x140fe200078e0a02 */
[----:B------:R-:W-:Y:S02]  /*14f0*/  ULEA UR17, UR17, UR28, 0x3 ;  /* 0x0000001c11117291 */ /* 0x000fe4000f8e183f */
[----:B------:R-:W-:Y:S01]  /*1500*/  ULOP3.LUT UR30, UR6, 0x8, URZ, 0x3c, !UPT ;  /* 0x00000008061e7892 */ /* 0x000fe2000f8e3c3f */
[----:B------:R-:W-:Y:S01]  /*1510*/  IMAD.WIDE R2, R5, 0x10, R2 ;  /* 0x0000001005027825 */ /* 0x000fe200078e0202 */
[----:B------:R-:W-:-:S03]  /*1520*/  ULOP3.LUT UR18, UR6, 0x18, URZ, 0x3c, !UPT ;  /* 0x0000001806127892 */ /* 0x000fc6000f8e3c3f */
[----:B------:R-:W-:Y:S02]  /*1530*/  ULDC UR6, c[0x0][0x284] ;  /* 0x0000a10000067ab9 */ /* 0x000fe40000000800 */
[----:B------:R-:W-:-:S05]  /*1540*/  VIADD R0, R0, UR6 ;  /* 0x0000000600007c36 */ /* 0x000fca0008000000 */
[----:B------:R3:W-:Y:S04]  /*1550*/  STL [R1+0x90], R0 ;  /* 0x0000900001007387 */ /* 0x0007e80000100800 */
[----:B------:R3:W-:Y:S02]  /*1560*/  STL.64 [R1+0x88], R2 ;  /* 0x0000880201007387 */ /* 0x0007e40000100a00 */
.L_x_297:
[----:B---3--:R-:W-:Y:S01]  /*1570*/  IMAD.U32 R0, RZ, RZ, UR29 ;  /* 0x0000001dff007e24 */ /* 0x008fe2000f8e00ff */
[----:B0-2---:R-:W3:Y:S01]  /*1580*/  LDC R2, c[0x0][0x28c] ;  /* 0x0000a300ff027b82 */ /* 0x005ee20000000800 */
[----:B------:R-:W-:Y:S01]  /*1590*/  UMOV UR6, URZ ;  /* 0x0000003f00067c82 */ /* 0x000fe20008000000 */
[----:B------:R-:W-:Y:S02]  /*15a0*/  UMOV UR19, UR5 ;  /* 0x0000000500137c82 */ /* 0x000fe40008000000 */
[----:B------:R-:W-:-:S04]  /*15b0*/  SHF.L.U32 R0, R0, 0x1f, RZ ;  /* 0x0000001f00007819 */ /* 0x000fc800000006ff */
[----:B----4-:R-:W4:Y:S01]  /*15c0*/  SYNCS.PHASECHK.TRANS64.TRYWAIT P0, [UR17+-0x8], R0 ;  /* 0xfffff800ff0075a7 */ /* 0x010f220008000151 */
[----:B---3--:R-:W-:Y:S01]  /*15d0*/  ISETP.GE.AND P1, PT, R2, 0x1, PT ;  /* 0x000000010200780c */ /* 0x008fe20003f26270 */
[----:B-1--4-:R-:W-:-:S12]  /*15e0*/  @!P0 BRA `(.L_x_15) ;  /* 0x000000e800608947 */ /* 0x012fd80003800000 */
.L_x_321:
[----:B------:R4:W-:Y:S01]  /*15f0*/  STL [R1+0x70], RZ ;  /* 0x000070ff01007387 */ /* 0x0009e20000100800 */
[----:B------:R-:W-:Y:S01]  /*1600*/  UMOV UR7, URZ ;  /* 0x0000003f00077c82 */ /* 0x000fe20008000000 */
[----:B------:R-:W-:Y:S01]  /*1610*/  UMOV UR8, URZ ;  /* 0x0000003f00087c82 */ /* 0x000fe20008000000 */
[----:B---3--:R-:W-:Y:S01]  /*1620*/  IMAD.MOV.U32 R0, RZ, RZ, RZ ;  /* 0x000000ffff007224 */ /* 0x008fe200078e00ff */
[----:B------:R4:W-:Y:S01]  /*1630*/  STL [R1+0x6c], RZ ;  /* 0x00006cff01007387 */ /* 0x0009e20000100800 */
[----:B------:R-:W-:Y:S02]  /*1640*/  CS2R R2, SRZ ;  /* 0x0000000000027805 */ /* 0x000fe4000001ff00 */
[----:B------:R-:W-:Y:S02]  /*1650*/  CS2R R4, SRZ ;  /* 0x0000000000047805 */ /* 0x000fe4000001ff00 */
[----:B--2---:R-:W-:Y:S01]  /*1660*/  CS2R R6, SRZ ;  /* 0x0000000000067805 */ /* 0x004fe2000001ff00 */
[----:B------:R4:W-:Y:S01]  /*1670*/  STL [R1+0x68], RZ ;  /* 0x000068ff01007387 */ /* 0x0009e20000100800 */
[----:B------:R-:W-:-:S02]  /*1680*/  CS2R R8, SRZ ;  /* 0x0000000000087805 */ /* 0x000fc4000001ff00 */
[----:B0-----:R-:W-:Y:S02]  /*1690*/  CS2R R10, SRZ ;  /* 0x00000000000a7805 */ /* 0x001fe4000001ff00 */
[----:B------:R-:W-:Y:S01]  /*16a0*/  CS2R R12, SRZ ;  /* 0x00000000000c7805 */ /* 0x000fe2000001ff00 */
[----:B------:R4:W-:Y:S01]  /*16b0*/  STL [R1+0x64], RZ ;  /* 0x000064ff01007387 */ /* 0x0009e20000100800 */
[----:B------:R-:W-:Y:S02]  /*16c0*/  CS2R R14, SRZ ;  /* 0x00000000000e7805 */ /* 0x000fe4000001ff00 */
[----:B------:R-:W-:Y:S02]  /*16d0*/  CS2R R16, SRZ ;  /* 0x0000000000107805 */ /* 0x000fe4000001ff00 */
[----:B-1----:R-:W-:Y:S01]  /*16e0*/  CS2R R18, SRZ ;  /* 0x0000000000127805 */ /* 0x002fe2000001ff00 */
[----:B------:R4:W-:Y:S01]  /*16f0*/  STL [R1+0x60], RZ ;  /* 0x000060ff01007387 */ /* 0x0009e20000100800 */
[----:B------:R-:W-:-:S02]  /*1700*/  CS2R R20, SRZ ;  /* 0x0000000000147805 */ /* 0x000fc4000001ff00 */
[----:B------:R-:W-:Y:S02]  /*1710*/  CS2R R22, SRZ ;  /* 0x0000000000167805 */ /* 0x000fe4000001ff00 */
[----:B------:R-:W-:Y:S01]  /*1720*/  CS2R R152, SRZ ;  /* 0x0000000000987805 */ /* 0x000fe2000001ff00 */
[----:B------:R4:W-:Y:S01]  /*1730*/  STL [R1+0x5c], RZ ;  /* 0x00005cff01007387 */ /* 0x0009e20000100800 */
[----:B------:R-:W-:Y:S02]  /*1740*/  CS2R R154, SRZ ;  /* 0x00000000009a7805 */ /* 0x000fe4000001ff00 */
[----:B------:R-:W-:Y:S02]  /*1750*/  CS2R R156, SRZ ;  /* 0x00000000009c7805 */ /* 0x000fe4000001ff00 */
[----:B------:R-:W-:Y:S01]  /*1760*/  CS2R R158, SRZ ;  /* 0x00000000009e7805 */ /* 0x000fe2000001ff00 */
        /* <DEDUP_REMOVED lines=45> */
[----:B------:R-:W-:Y:S01]  /*1a40*/  CS2R R226, SRZ ;  /* 0x0000000000e27805 */ /* 0x000fe2000001ff00 */
[----:B------:R-:W-:Y:S01]  /*1a50*/  IMAD.U32 R228, RZ, RZ, UR4 ;  /* 0x00000004ffe47e24 */ /* 0x000fe2000f8e00ff */
[----:B------:R-:W-:Y:S01]  /*1a60*/  CS2R R24, SRZ ;  /* 0x0000000000187805 */ /* 0x000fe2000001ff00 */
[----:B------:R4:W-:Y:S01]  /*1a70*/  STL [R1+0x28], RZ ;  /* 0x000028ff01007387 */ /* 0x0009e20000100800 */
[----:B------:R-:W-:Y:S02]  /*1a80*/  CS2R R26, SRZ ;  /* 0x00000000001a7805 */ /* 0x000fe4000001ff00 */
[----:B------:R-:W-:-:S02]  /*1a90*/  CS2R R28, SRZ ;  /* 0x00000000001c7805 */ /* 0x000fc4000001ff00 */
[----:B------:R-:W-:Y:S01]  /*1aa0*/  CS2R R30, SRZ ;  /* 0x00000000001e7805 */ /* 0x000fe2000001ff00 */
[----:B------:R4:W-:Y:S01]  /*1ab0*/  STL [R1+0x24], RZ ;  /* 0x000024ff01007387 */ /* 0x0009e20000100800 */
[----:B------:R-:W-:Y:S02]  /*1ac0*/  CS2R R32, SRZ ;  /* 0x0000000000207805 */ /* 0x000fe4000001ff00 */
[----:B------:R-:W-:Y:S02]  /*1ad0*/  CS2R R34, SRZ ;  /* 0x0000000000227805 */ /* 0x000fe4000001ff00 */
        /* <DEDUP_REMOVED lines=33> */
[----:B------:R4:W-:Y:S01]  /*1cf0*/  STL [R1], RZ ;  /* 0x000000ff01007387 */ /* 0x0009e20000100800 */
[----:B------:R-:W-:Y:S02]  /*1d00*/  CS2R R86, SRZ ;  /* 0x0000000000567805 */ /* 0x000fe4000001ff00 */
[----:B------:R-:W-:-:S02]  /*1d10*/  CS2R R88, SRZ ;  /* 0x0000000000587805 */ /* 0x000fc4000001ff00 */
[----:B------:R-:W-:Y:S02]  /*1d20*/  CS2R R90, SRZ ;  /* 0x00000000005a7805 */ /* 0x000fe4000001ff00 */
[----:B------:R-:W-:Y:S02]  /*1d30*/  CS2R R92, SRZ ;  /* 0x00000000005c7805 */ /* 0x000fe4000001ff00 */
[----:B------:R-:W-:Y:S02]  /*1d40*/  CS2R R94, SRZ ;  /* 0x00000000005e7805 */ /* 0x000fe4000001ff00 */
[----:B------:R-:W-:Y:S02]  /*1d50*/  CS2R R96, SRZ ;  /* 0x0000000000607805 */ /* 0x000fe4000001ff00 */
        /* <DEDUP_REMOVED lines=26> */
[----:B------:R-:W-:Y:S01]  /*1f00*/  CS2R R150, SRZ ;  /* 0x0000000000967805 */ /* 0x000fe2000001ff00 */
[----:B----4-:R-:W-:Y:S06]  /*1f10*/  @!P1 BRA `(.L_x_16) ;  /* 0x0000001000749947 */ /* 0x010fec0003800000 */
[----:B------:R-:W-:-:S06]  /*1f20*/  UISETP.NE.AND UP0, UPT, UR26, 0x3, UPT ;  /* 0x000000031a00788c */ /* 0x000fcc000bf05270 */
[----:B------:R-:W-:-:S13]  /*1f30*/  PLOP3.LUT P1, PT, PT, PT, UP0, 0x80, 0x0 ;  /* 0x000000000000781c */ /* 0x000fda0003f2f008 */
[----:B------:R-:W-:Y:S05]  /*1f40*/  @!P1 BRA `(.L_x_17) ;  /* 0x0000000000049947 */ /* 0x000fea0003800000 */
[----:B------:R-:W-:Y:S01]  /*1f50*/  BPT.TRAP 0x1 ;  /* 0x000000040000795c */ /* 0x000fe20000300000 */
.L_x_17:
[----:B------:R-:W-:Y:S01]  /*1f60*/  ULEA UR6, UR5, UR12, 0x3 ;  /* 0x0000000c05067291 */ /* 0x000fe2000f8e183f */
[----:B------:R-:W-:-:S05]  /*1f70*/  IMAD.U32 R0, RZ, RZ, UR4 ;  /* 0x00000004ff007e24 */ /* 0x000fca000f8e00ff */
[----:B------:R-:W-:-:S04]  /*1f80*/  SHF.L.U32 R0, R0, 0x1f, RZ ;  /* 0x0000001f00007819 */ /* 0x000fc800000006ff */
[----:B------:R0:W1:Y:S01]  /*1f90*/  SYNCS.PHASECHK.TRANS64.TRYWAIT P0, [UR6], R0 ;  /* 0x00000000ff0075a7 */ /* 0x0000620008000146 */
[----:B------:R-:W-:Y:S05]  /*1fa0*/  @!P1 BRA `(.L_x_18) ;  /* 0x0000000000049947 */ /* 0x000fea0003800000 */
[----:B------:R-:W-:Y:S01]  /*1fb0*/  BPT.TRAP 0x1 ;  /* 0x000000040000795c */ /* 0x000fe20000300000 */
.L_x_18:
[----:B-1----:R-:W-:Y:S05]  /*1fc0*/  @P0 BRA `(.L_x_19) ;  /* 0x0000000000080947 */ /* 0x002fea0003800000 */
[----:B------:R-:W1:Y:S02]  /*1fd0*/  SYNCS.PHASECHK.TRANS64.TRYWAIT P0, [UR6], R0 ;  /* 0x00000000ff0075a7 */ /* 0x000e640008000146 */
[----:B-1----:R-:W-:Y:S05]  /*1fe0*/  @!P0 BRA `(.L_x_20) ;  /* 0x000000dc00f88947 */ /* 0x002fea0003800000 */
.L_x_19:
[----:B------:R-:W-:Y:S01]  /*1ff0*/  UIADD3 UR6, UR12, 0x180, URZ ;  /* 0x000001800c067890 */ /* 0x000fe2000fffe03f */
[----:B------:R-:W-:Y:S01]  /*2000*/  WARPGROUP.ARRIVE ;  /* 0x00000000000079c5 */ /* 0x000fe20000000000 */
[----:B------:R-:W-:Y:S01]  /*2010*/  UIADD3 UR7, UR12, 0x6180, URZ ;  /* 0x000061800c077890 */ /* 0x000fe2000fffe03f */
[----:B------:R2:W-:Y:S01]  /*2020*/  STL [R1+0x70], RZ ;  /* 0x000070ff01007387 */ /* 0x0005e20000100800 */
[----:B------:R-:W-:Y:S01]  /*2030*/  USHF.R.U32.HI UR6, URZ, 0x4, UR6 ;  /* 0x000000043f067899 */ /* 0x000fe20008011606 */
[----:B01----:R-:W-:Y:S01]  /*2040*/  IMAD.MOV.U32 R0, RZ, RZ, RZ ;  /* 0x000000ffff007224 */ /* 0x003fe200078e00ff */
[----:B------:R-:W-:Y:S01]  /*2050*/  USHF.R.U32.HI UR7, URZ, 0x4, UR7 ;  /* 0x000000043f077899 */ /* 0x000fe20008011607 */
[----:B------:R2:W-:Y:S01]  /*2060*/  STL [R1+0x6c], RZ ;  /* 0x00006cff01007387 */ /* 0x0005e20000100800 */
[----:B------:R-:W-:Y:S01]  /*2070*/  ULOP3.LUT UR6, UR6, 0x3fff, URZ, 0xc0, !UPT ;  /* 0x00003fff06067892 */ /* 0x000fe2000f8ec03f */
[----:B------:R-:W-:Y:S01]  /*2080*/  CS2R R2, SRZ ;  /* 0x0000000000027805 */ /* 0x000fe2000001ff00 */
[----:B------:R-:W-:Y:S01]  /*2090*/  ULOP3.LUT UR7, UR7, 0x3fff, URZ, 0xc0, !UPT ;  /* 0x00003fff07077892 */ /* 0x000fe2000f8ec03f */
[----:B------:R2:W-:Y:S01]  /*20a0*/  STL [R1+0x68], RZ ;  /* 0x000068ff01007387 */ /* 0x0005e20000100800 */
[----:B------:R-:W-:Y:S01]  /*20b0*/  ULOP3.LUT UR6, UR6, 0x10000, URZ, 0xfc, !UPT ;  /* 0x0001000006067892 */ /* 0x000fe2000f8efc3f */
[----:B------:R-:W-:Y:S01]  /*20c0*/  CS2R R4, SRZ ;  /* 0x0000000000047805 */ /* 0x000fe2000001ff00 */
[----:B------:R-:W-:Y:S01]  /*20d0*/  ULOP3.LUT UR7, UR7, 0x10000, URZ, 0xfc, !UPT ;  /* 0x0001000007077892 */ /* 0x000fe2000f8efc3f */
[----:B------:R2:W-:Y:S01]  /*20e0*/  STL [R1+0x64], RZ ;  /* 0x000064ff01007387 */ /* 0x0005e20000100800 */
[----:B------:R-:W-:Y:S01]  /*20f0*/  ULEA UR8, UR5, UR6, 0x8 ;  /* 0x0000000605087291 */ /* 0x000fe2000f8e403f */
[----:B------:R-:W-:Y:S01]  /*2100*/  CS2R R6, SRZ ;  /* 0x0000000000067805 */ /* 0x000fe2000001ff00 */
[----:B------:R-:W-:Y:S01]  /*2110*/  ULEA UR10, UR5, UR7, 0xa ;  /* 0x00000007050a7291 */ /* 0x000fe2000f8e503f */
[----:B------:R2:W-:Y:S01]  /*2120*/  STL [R1+0x60], RZ ;  /* 0x000060ff01007387 */ /* 0x0005e20000100800 */
[----:B------:R-:W-:Y:S01]  /*2130*/  UMOV UR9, 0x80000020 ;  /* 0x8000002000097882 */ /* 0x000fe20000000000 */
[----:B------:R-:W-:Y:S01]  /*2140*/  UMOV UR11, 0x80000020 ;  /* 0x80000020000b7882 */ /* 0x000fe20000000000 */
[----:B------:R-:W-:Y:S01]  /*2150*/  ULDC UR7, c[0x0][0x50c] ;  /* 0x0001430000077ab9 */ /* 0x000fe20000000800 */
[----:B------:R2:W-:Y:S01]  /*2160*/  STL [R1+0x5c], RZ ;  /* 0x00005cff01007387 */ /* 0x0005e20000100800 */
[----:B------:R-:W-:Y:S01]  /*2170*/  UISETP.NE.AND UP0, UPT, UR7, 0x2, UPT ;  /* 0x000000020700788c */ /* 0x000fe2000bf05270 */
[----:B------:R-:W-:Y:S01]  /*2180*/  CS2R R8, SRZ ;  /* 0x0000000000087805 */ /* 0x000fe2000001ff00 */
[----:B------:R-:W-:Y:S01]  /*2190*/  UMOV UR6, 0x2 ;  /* 0x0000000200067882 */ /* 0x000fe20000000000 */
[----:B------:R-:W-:Y:S01]  /*21a0*/  QGMMA.64x256x32.F32.E5M2.E5M2 R24, gdesc[UR8], RZ, !UPT ;  /* 0x03e00000081879f3 */ /* 0x000fe2000c7038ff */
[----:B------:R2:W-:Y:S01]  /*21b0*/  STL [R1+0x58], RZ ;  /* 0x000058ff01007387 */ /* 0x0005e20000100800 */
[----:B------:R-:W-:Y:S01]  /*21c0*/  USEL UR7, URZ, 0x1, UP0 ;  /* 0x000000013f077887 */ /* 0x000fe20008000000 */
[----:B------:R-:W-:Y:S01]  /*21d0*/  CS2R R10, SRZ ;  /* 0x00000000000a7805 */ /* 0x000fe2000001ff00 */
[----:B------:R-:W-:Y:S01]  /*21e0*/  UIADD3 UR8, UR8, 0x2, URZ ;  /* 0x0000000208087890 */ /* 0x000fe2000fffe03f */
[----:B------:R2:W-:Y:S01]  /*21f0*/  STL [R1+0x54], RZ ;  /* 0x000054ff01007387 */ /* 0x0005e20000100800 */
[----:B------:R-:W-:Y:S01]  /*2200*/  UIADD3 UR10, UR10, 0x2, URZ ;  /* 0x000000020a0a7890 */ /* 0x000fe2000fffe03f */
[----:B------:R-:W-:-:S02]  /*2210*/  CS2R R12, SRZ ;  /* 0x00000000000c7805 */ /* 0x000fc4000001ff00 */
[----:B------:R-:W-:Y:S01]  /*2220*/  ISETP.NE.AND P0, PT, RZ, UR7, PT ;  /* 0x00000007ff007c0c */ /* 0x000fe2000bf05270 */
[----:B------:R2:W-:Y:S01]  /*2230*/  STL [R1+0x50], RZ ;  /* 0x000050ff01007387 */ /* 0x0005e20000100800 */
[----:B------:R-:W-:Y:S01]  /*2240*/  UMOV UR9, 0x80000020 ;  /* 0x8000002000097882 */ /* 0x000fe20000000000 */
[----:B------:R-:W-:Y:S01]  /*2250*/  UMOV UR11, 0x80000020 ;  /* 0x80000020000b7882 */ /* 0x000fe20000000000 */
        /* <DEDUP_REMOVED lines=57> */
[----:B------:R2:W-:Y:S04]  /*25f0*/  STL [R1+0x14], RZ ;  /* 0x000014ff01007387 */ /* 0x0005e80000100800 */
[----:B------:R2:W-:Y:S04]  /*2600*/  STL [R1+0x10], RZ ;  /* 0x000010ff01007387 */ /* 0x0005e80000100800 */
[----:B------:R2:W-:Y:S04]  /*2610*/  STL [R1+0xc], RZ ;  /* 0x00000cff01007387 */ /* 0x0005e80000100800 */
[----:B------:R2:W-:Y:S04]  /*2620*/  STL [R1+0x8], RZ ;  /* 0x000008ff01007387 */ /* 0x0005e80000100800 */
[----:B------:R2:W-:Y:S04]  /*2630*/  STL [R1+0x4], RZ ;  /* 0x000004ff01007387 */ /* 0x0005e80000100800 */
[----:B------:R2:W-:Y:S01]  /*2640*/  STL [R1], RZ ;  /* 0x000000ff01007387 */ /* 0x0005e20000100800 */
[----:B------:R-:W-:Y:S01]  /*2650*/  QGMMA.64x256x32.F32.E5M2.E5M2 R24, gdesc[UR8], R24, gsb0 ;  /* 0x03e00000081879f3 */ /* 0x000fe20008003818 */
[----:B------:R-:W-:Y:S05]  /*2660*/  @!P0 BRA `(.L_x_21) ;  /* 0x0000000800848947 */ /* 0x000fea0003800000 */
[----:B------:R-:W-:Y:S02]  /*2670*/  WARPGROUP.DEPBAR.LE gsb0, 0x0 ;  /* 0x00008000000079c5 */ /* 0x000fe40000010000 */
[----:B------:R-:W-:-:S01]  /*2680*/  FADD R227, RZ, R24 ;  /* 0x00000018ffe37221 */ /* 0x000fc20000000000 */
[----:B------:R-:W-:Y:S01]  /*2690*/  FADD R226, RZ, R25 ;  /* 0x00000019ffe27221 */ /* 0x000fe20000000000 */
[----:B------:R-:W-:-:S01]  /*26a0*/  FADD R225, RZ, R26 ;  /* 0x0000001affe17221 */ /* 0x000fc20000000000 */
[----:B------:R-:W-:Y:S01]  /*26b0*/  FADD R224, RZ, R27 ;  /* 0x0000001bffe07221 */ /* 0x000fe20000000000 */
[----:B------:R-:W-:-:S01]  /*26c0*/  FADD R223, RZ, R28 ;  /* 0x0000001cffdf7221 */ /* 0x000fc20000000000 */
[----:B------:R0:W-:Y:S01]  /*26d0*/  STL [R1+0x98], R227 ;  /* 0x000098e301007387 */ /* 0x0001e20000100800 */
[----:B------:R-:W-:-:S01]  /*26e0*/  FADD R222, RZ, R29 ;  /* 0x0000001dffde7221 */ /* 0x000fc20000000000 */
[----:B------:R-:W-:Y:S01]  /*26f0*/  FADD R221, RZ, R30 ;  /* 0x0000001effdd7221 */ /* 0x000fe20000000000 */
[----:B------:R-:W-:-:S01]  /*2700*/  FADD R220, RZ, R31 ;  /* 0x0000001fffdc7221 */ /* 0x000fc20000000000 */
[----:B------:R-:W-:Y:S01]  /*2710*/  FADD R219, RZ, R32 ;  /* 0x00000020ffdb7221 */ /* 0x000fe20000000000 */
[----:B------:R-:W-:-:S01]  /*2720*/  FADD R218, RZ, R33 ;  /* 0x00000021ffda7221 */ /* 0x000fc20000000000 */
[----:B------:R-:W-:Y:S01]  /*2730*/  FADD R217, RZ, R34 ;  /* 0x00000022ffd97221 */ /* 0x000fe20000000000 */
[----:B------:R-:W-:-:S01]  /*2740*/  FADD R216, RZ, R35 ;  /* 0x00000023ffd87221 */ /* 0x000fc20000000000 */
[----:B------:R-:W-:Y:S01]  /*2750*/  FADD R215, RZ, R36 ;  /* 0x00000024ffd77221 */ /* 0x000fe20000000000 */
[----:B------:R-:W-:-:S01]  /*2760*/  FADD R214, RZ, R37 ;  /* 0x00000025ffd67221 */ /* 0x000fc20000000000 */
[----:B0-----:R-:W-:Y:S01]  /*2770*/  FADD R227, RZ, R123 ;  /* 0x0000007bffe37221 */ /* 0x001fe20000000000 */
[----:B------:R-:W-:-:S01]  /*2780*/  FADD R213, RZ, R38 ;  /* 0x00000026ffd57221 */ /* 0x000fc20000000000 */
[----:B------:R-:W-:Y:S01]  /*2790*/  FADD R212, RZ, R39 ;  /* 0x00000027ffd47221 */ /* 0x000fe20000000000 */
[----:B------:R-:W-:-:S01]  /*27a0*/  FADD R211, RZ, R40 ;  /* 0x00000028ffd37221 */ /* 0x000fc20000000000 */
[----:B------:R-:W-:Y:S01]  /*27b0*/  FADD R210, RZ, R41 ;  /* 0x00000029ffd27221 */ /* 0x000fe20000000000 */
[----:B------:R0:W-:Y:S01]  /*27c0*/  STL [R1], R227 ;  /* 0x000000e301007387 */ /* 0x0001e20000100800 */
        /* <DEDUP_REMOVED lines=93> */
[----:B0-----:R-:W-:-:S05]  /*2da0*/  FADD R227, RZ, R130 ;  /* 0x00000082ffe37221 */ /* 0x001fca0000000000 */
[----:B------:R0:W-:Y:S02]  /*2db0*/  STL [R1+0x1c], R227 ;  /* 0x00001ce301007387 */ /* 0x0001e40000100800 */
        /* <DEDUP_REMOVED lines=41> */
[----:B------:R0:W-:Y:S04]  /*3050*/  STL [R1+0x70], R227 ;  /* 0x000070e301007387 */ /* 0x0001e80000100800 */
[----:B0-----:R0:W5:Y:S01]  /*3060*/  LDL.LU R227, [R1+0x98] ;  /* 0x0000980001e37983 */ /* 0x0011620000300800 */
[----:B------:R-:W-:-:S05]  /*3070*/  UMOV UR6, URZ ;  /* 0x0000003f00067c82 */ /* 0x000fca0008000000 */
.L_x_21:
[----:B------:R-:W-:-:S04]  /*3080*/  UIADD3 UR19, UR5, 0x1, URZ ;  /* 0x0000000105137890 */ /* 0x000fc8000fffe03f */
[----:B------:R-:W-:-:S04]  /*3090*/  UISETP.NE.AND UP0, UPT, UR19, 0x6, UPT ;  /* 0x000000061300788c */ /* 0x000fc8000bf05270 */
[----:B------:R-:W-:Y:S02]  /*30a0*/  USEL UR8, URZ, 0x1, UP0 ;  /* 0x000000013f087887 */ /* 0x000fe40008000000 */
[----:B------:R-:W-:Y:S02]  /*30b0*/  USEL UR19, UR19, URZ, UP0 ;  /* 0x0000003f13137287 */ /* 0x000fe40008000000 */
[----:B------:R-:W-:-:S06]  /*30c0*/  ULOP3.LUT UR8, UR4, UR8, URZ, 0x3c, !UPT ;  /* 0x0000000804087292 */ /* 0x000fcc000f8e3c3f */
[----:B------:R-:W-:Y:S01]  /*30d0*/  IMAD.U32 R228, RZ, RZ, UR8 ;  /* 0x00000008ffe47e24 */ /* 0x000fe2000f8e00ff */
[----:B------:R-:W-:-:S06]  /*30e0*/  UMOV UR8, 0x1 ;  /* 0x0000000100087882 */ /* 0x000fcc0000000000 */
.L_x_16:
[----:B------:R-:W-:-:S06]  /*30f0*/  UISETP.GE.AND UP0, UPT, UR16, 0x1, UPT ;  /* 0x000000011000788c */ /* 0x000fcc000bf06270 */
[----:B------:R-:W-:-:S13]  /*3100*/  PLOP3.LUT P0, PT, PT, PT, UP0, 0x80, 0x0 ;  /* 0x000000000000781c */ /* 0x000fda0003f0f008 */
[----:B------:R-:W-:Y:S05]  /*3110*/  @!P0 BRA `(.L_x_22) ;  /* 0x0000001000808947 */ /* 0x000fea0003800000 */
[----:B------:R-:W-:Y:S01]  /*3120*/  UMOV UR31, UR16 ;  /* 0x00000010001f7c82 */ /* 0x000fe20008000000 */
[----:B------:R-:W-:Y:S01]  /*3130*/  UMOV UR32, UR5 ;  /* 0x0000000500207c82 */ /* 0x000fe20008000000 */
[----:B------:R-:W-:-:S05]  /*3140*/  ULDC UR33, c[0x0][0x50c] ;  /* 0x0001430000217ab9 */ /* 0x000fca0000000800 */
.L_x_30:
[----:B------:R-:W-:-:S06]  /*3150*/  UISETP.NE.AND UP0, UPT, UR26, 0x3, UPT ;  /* 0x000000031a00788c */ /* 0x000fcc000bf05270 */
[----:B------:R-:W-:-:S13]  /*3160*/  PLOP3.LUT P1, PT, PT, PT, UP0, 0x80, 0x0 ;  /* 0x000000000000781c */ /* 0x000fda0003f2f008 */
[----:B-1---5:R-:W-:Y:S05]  /*3170*/  @!P1 BRA `(.L_x_23) ;  /* 0x0000000000049947 */ /* 0x022fea0003800000 */
[----:B------:R-:W-:Y:S01]  /*3180*/  BPT.TRAP 0x1 ;  /* 0x000000040000795c */ /* 0x000fe20000300000 */
.L_x_23:
[----:B------:R-:W-:Y:S01]  /*3190*/  ULEA UR9, UR19, UR12, 0x3 ;  /* 0x0000000c13097291 */ /* 0x000fe2000f8e183f */
[----:B------:R-:W-:-:S08]  /*31a0*/  SHF.L.U32 R229, R228, 0x1f, RZ ;  /* 0x0000001fe4e57819 */ /* 0x000fd000000006ff */
[----:B------:R1:W3:Y:S01]  /*31b0*/  SYNCS.PHASECHK.TRANS64.TRYWAIT P0, [UR9], R229 ;  /* 0x000000e5ff0075a7 */ /* 0x0002e20008000149 */
[----:B------:R-:W-:Y:S05]  /*31c0*/  @!P1 BRA `(.L_x_24) ;  /* 0x0000000000049947 */ /* 0x000fea0003800000 */
[----:B------:R-:W-:Y:S01]  /*31d0*/  BPT.TRAP 0x1 ;  /* 0x000000040000795c */ /* 0x000fe20000300000 */
.L_x_24:
[----:B---3--:R-:W-:Y:S05]  /*31e0*/  @P0 BRA `(.L_x_25) ;  /* 0x0000000000080947 */ /* 0x008fea0003800000 */
[----:B------:R-:W3:Y:S02]  /*31f0*/  SYNCS.PHASECHK.TRANS64.TRYWAIT P0, [UR9], R229 ;  /* 0x000000e5ff0075a7 */ /* 0x000ee40008000149 */
[----:B---3--:R-:W-:Y:S05]  /*3200*/  @!P0 BRA `(.L_x_26) ;  /* 0x000000cc00888947 */ /* 0x008fea0003800000 */
.L_x_25:
[----:B------:R-:W-:Y:S01]  /*3210*/  UIADD3 UR9, UR12, 0x180, URZ ;  /* 0x000001800c097890 */ /* 0x000fe2000fffe03f */
[----:B------:R-:W-:Y:S01]  /*3220*/  WARPGROUP.ARRIVE ;  /* 0x00000000000079c5 */ /* 0x000fe20000000000 */
[----:B------:R-:W-:Y:S02]  /*3230*/  UIADD3 UR10, UR12, 0x6180, URZ ;  /* 0x000061800c0a7890 */ /* 0x000fe4000fffe03f */
[----:B------:R-:W-:Y:S02]  /*3240*/  UISETP.NE.AND UP0, UPT, UR7, URZ, UPT ;  /* 0x0000003f0700728c */ /* 0x000fe4000bf05270 */
[----:B------:R-:W-:Y:S02]  /*3250*/  USHF.R.U32.HI UR9, URZ, 0x4, UR9 ;  /* 0x000000043f097899 */ /* 0x000fe40008011609 */
[----:B------:R-:W-:Y:S02]  /*3260*/  USHF.R.U32.HI UR10, URZ, 0x4, UR10 ;  /* 0x000000043f0a7899 */ /* 0x000fe4000801160a */
[----:B------:R-:W-:-:S02]  /*3270*/  USEL UR8, UR8, URZ, !UP0 ;  /* 0x0000003f08087287 */ /* 0x000fc4000c000000 */
[----:B------:R-:W-:Y:S02]  /*3280*/  ULOP3.LUT UR9, UR9, 0x3fff, URZ, 0xc0, !UPT ;  /* 0x00003fff09097892 */ /* 0x000fe4000f8ec03f */
[----:B------:R-:W-:Y:S02]  /*3290*/  ULOP3.LUT UR10, UR10, 0x3fff, URZ, 0xc0, !UPT ;  /* 0x00003fff0a0a7892 */ /* 0x000fe4000f8ec03f */
[----:B------:R-:W-:Y:S02]  /*32a0*/  UISETP.NE.U32.AND UP0, UPT, UR8, URZ, UPT ;  /* 0x0000003f0800728c */ /* 0x000fe4000bf05070 */
[----:B------:R-:W-:Y:S02]  /*32b0*/  ULOP3.LUT UR8, UR9, 0x10000, URZ, 0xfc, !UPT ;  /* 0x0001000009087892 */ /* 0x000fe4000f8efc3f */
[----:B------:R-:W-:Y:S02]  /*32c0*/  ULOP3.LUT UR10, UR10, 0x10000, URZ, 0xfc, !UPT ;  /* 0x000100000a0a7892 */ /* 0x000fe4000f8efc3f */
[----:B------:R-:W-:-:S02]  /*32d0*/  ULEA UR8, UR19, UR8, 0x8 ;  /* 0x0000000813087291 */ /* 0x000fc4000f8e403f */
[----:B------:R-:W-:Y:S01]  /*32e0*/  ULEA UR10, UR19, UR10, 0xa ;  /* 0x0000000a130a7291 */ /* 0x000fe2000f8e503f */
[----:B------:R-:W-:Y:S01]  /*32f0*/  UMOV UR9, 0x80000020 ;  /* 0x8000002000097882 */ /* 0x000fe20000000000 */
[----:B------:R-:W-:Y:S01]  /*3300*/  UMOV UR11, 0x80000020 ;  /* 0x80000020000b7882 */ /* 0x000fe20000000000 */
[----:B------:R-:W-:-:S06]  /*3310*/  UIADD3 UR6, UR6, 0x2, URZ ;  /* 0x0000000206067890 */ /* 0x000fcc000fffe03f */
[----:B------:R-:W-:Y:S01]  /*3320*/  QGMMA.64x256x32.F32.E5M2.E5M2 R24, gdesc[UR8], R24, UP0 ;  /* 0x03e00000081879f3 */ /* 0x000fe2000bf03818 */
[----:B------:R-:W-:Y:S02]  /*3330*/  UIADD3 UR8, UR8, 0x2, URZ ;  /* 0x0000000208087890 */ /* 0x000fe4000fffe03f */
[----:B------:R-:W-:Y:S01]  /*3340*/  UIADD3 UR10, UR10, 0x2, URZ ;  /* 0x000000020a0a7890 */ /* 0x000fe2000fffe03f */
[----:B------:R-:W-:Y:S01]  /*3350*/  UMOV UR9, 0x80000020 ;  /* 0x8000002000097882 */ /* 0x000fe20000000000 */
[----:B------:R-:W-:Y:S01]  /*3360*/  UMOV UR11, 0x80000020 ;  /* 0x80000020000b7882 */ /* 0x000fe20000000000 */
[----:B------:R-:W-:-:S04]  /*3370*/  UISETP.NE.AND UP0, UPT, UR6, UR33, UPT ;  /* 0x000000210600728c */ /* 0x000fc8000bf05270 */
[----:B------:R-:W-:-:S06]  /*3380*/  USEL UR7, URZ, 0x1, UP0 ;  /* 0x000000013f077887 */ /* 0x000fcc0008000000 */
[----:B------:R-:W-:-:S12]  /*3390*/  ISETP.NE.AND P0, PT, RZ, UR7, PT ;  /* 0x00000007ff007c0c */ /* 0x000fd8000bf05270 */
[----:B------:R-:W-:Y:S03]  /*33a0*/  QGMMA.64x256x32.F32.E5M2.E5M2 R24, gdesc[UR8], R24, gsb0 ;  /* 0x03e00000081879f3 */ /* 0x000fe60008003818 */
[----:B------:R-:W-:Y:S02]  /*33b0*/  WARPGROUP.DEPBAR.LE gsb0, 0x1 ;  /* 0x00008000000079c5 */ /* 0x000fe40000010100 */
[----:B------:R-:W-:Y:S05]  /*33c0*/  @!P0 BRA `(.L_x_27) ;  /* 0x0000000c00788947 */ /* 0x000fea0003800000 */
[----:B------:R-:W-:Y:S02]  /*33d0*/  WARPGROUP.DEPBAR.LE gsb0, 0x0 ;  /* 0x00008000000079c5 */ /* 0x000fe40000010000 */
[----:B-----5:R-:W-:-:S01]  /*33e0*/  FADD R227, R24, R227 ;  /* 0x000000e318e37221 */ /* 0x020fc20000000000 */
[----:B------:R-:W-:Y:S01]  /*33f0*/  FADD R226, R25, R226 ;  /* 0x000000e219e27221 */ /* 0x000fe20000000000 */
[----:B------:R-:W-:-:S01]  /*3400*/  FADD R225, R26, R225 ;  /* 0x000000e11ae17221 */ /* 0x000fc20000000000 */
[----:B------:R-:W-:Y:S02]  /*3410*/  FADD R224, R27, R224 ;  /* 0x000000e01be07221 */ /* 0x000fe40000000000 */
[----:B------:R3:W-:Y:S01]  /*3420*/  STL [R1+0x98], R227 ;  /* 0x000098e301007387 */ /* 0x0007e20000100800 */
[----:B------:R-:W-:-:S01]  /*3430*/  FADD R223, R28, R223 ;  /* 0x000000df1cdf7221 */ /* 0x000fc20000000000 */
[----:B------:R-:W-:Y:S01]  /*3440*/  FADD R222, R29, R222 ;  /* 0x000000de1dde7221 */ /* 0x000fe20000000000 */
[----:B------:R-:W-:-:S01]  /*3450*/  FADD R221, R30, R221 ;  /* 0x000000dd1edd7221 */ /* 0x000fc20000000000 */
[----:B---3--:R-:W3:Y:S04]  /*3460*/  LDL.LU R227, [R1+0x2c] ;  /* 0x00002c0001e37983 */ /* 0x008ee80000300800 */
[----:B------:R4:W-:Y:S01]  /*3470*/  STL [R1+0x9c], R226 ;  /* 0x00009ce201007387 */ /* 0x0009e20000100800 */
[----:B------:R-:W-:-:S01]  /*3480*/  FADD R220, R31, R220 ;  /* 0x000000dc1fdc7221 */ /* 0x000fc20000000000 */
[----:B------:R-:W-:-:S02]  /*3490*/  FADD R219, R32, R219 ;  /* 0x000000db20db7221 */ /* 0x000fc40000000000 */
[----:B----4-:R-:W4:Y:S04]  /*34a0*/  LDL.LU R226, [R1+0x28] ;  /* 0x0000280001e27983 */ /* 0x010f280000300800 */
[----:B------:R0:W-:Y:S01]  /*34b0*/  STL [R1+0xa0], R225 ;  /* 0x0000a0e101007387 */ /* 0x0001e20000100800 */
[----:B------:R-:W-:-:S03]  /*34c0*/  FADD R218, R33, R218 ;  /* 0x000000da21da7221 */ /* 0x000fc60000000000 */
[----:B0-----:R-:W2:Y:S04]  /*34d0*/  LDL.LU R225, [R1+0x24] ;  /* 0x0000240001e17983 */ /* 0x001ea80000300800 */
[----:B------:R0:W-:Y:S01]  /*34e0*/  STL [R1+0xa4], R224 ;  /* 0x0000a4e001007387 */ /* 0x0001e20000100800 */
[----:B------:R-:W-:-:S03]  /*34f0*/  FADD R217, R34, R217 ;  /* 0x000000d922d97221 */ /* 0x000fc60000000000 */
[----:B0-----:R-:W2:Y:S04]  /*3500*/  LDL.LU R224, [R1+0x20] ;  /* 0x0000200001e07983 */ /* 0x001ea80000300800 */
[----:B------:R0:W-:Y:S01]  /*3510*/  STL [R1+0xa8], R223 ;  /* 0x0000a8df01007387 */ /* 0x0001e20000100800 */
[----:B------:R-:W-:-:S03]  /*3520*/  FADD R216, R35, R216 ;  /* 0x000000d823d87221 */ /* 0x000fc60000000000 */
[----:B0-----:R-:W2:Y:S04]  /*3530*/  LDL.LU R223, [R1+0x1c] ;  /* 0x00001c0001df7983 */ /* 0x001ea80000300800 */
[----:B------:R0:W-:Y:S04]  /*3540*/  STL [R1+0xac], R222 ;  /* 0x0000acde01007387 */ /* 0x0001e80000100800 */
        /* <DEDUP_REMOVED lines=12> */
[----:B0-----:R-:W2:Y:S01]  /*3610*/  LDL.LU R216, [R1] ;  /* 0x0000000001d87983 */ /* 0x001ea20000300800 */
[----:B------:R-:W-:-:S01]  /*3620*/  FADD R215, R36, R215 ;  /* 0x000000d724d77221 */ /* 0x000fc20000000000 */
[----:B------:R-:W-:Y:S01]  /*3630*/  FADD R214, R37, R214 ;  /* 0x000000d625d67221 */ /* 0x000fe20000000000 */
[----:B------:R-:W-:-:S01]  /*3640*/  FADD R213, R38, R213 ;  /* 0x000000d526d57221 */ /* 0x000fc20000000000 */
[----:B------:R-:W-:Y:S01]  /*3650*/  FADD R212, R39, R212 ;  /* 0x000000d427d47221 */ /* 0x000fe20000000000 */
[----:B------:R-:W-:-:S01]  /*3660*/  FADD R211, R40, R211 ;  /* 0x000000d328d37221 */ /* 0x000fc20000000000 */
[----:B------:R-:W-:Y:S01]  /*3670*/  STL [R1+0xc8], R215 ;  /* 0x0000c8d701007387 */ /* 0x000fe20000100800 */
        /* <DEDUP_REMOVED lines=15> */
[----:B------:R0:W-:Y:S01]  /*3770*/  STL [R1+0xd8], R211 ;  /* 0x0000d8d301007387 */ /* 0x0001e20000100800 */
[----:B------:R-:W-:-:S01]  /*3780*/  FADD R198, R53, R198 ;  /* 0x000000c635c67221 */ /* 0x000fc20000000000 */
[----:B------:R-:W-:Y:S01]  /*3790*/  FADD R197, R54, R197 ;  /* 0x000000c536c57221 */ /* 0x000fe20000000000 */
        /* <DEDUP_REMOVED lines=68> */
[----:B---3--:R-:W-:-:S01]  /*3be0*/  FADD R227, R134, R227 ;  /* 0x000000e386e37221 */ /* 0x008fc20000000000 */
[----:B----4-:R-:W-:Y:S01]  /*3bf0*/  FADD R226, R133, R226 ;  /* 0x000000e285e27221 */ /* 0x010fe20000000000 */
[----:B--2---:R-:W-:-:S01]  /*3c00*/  FADD R225, R132, R225 ;  /* 0x000000e184e17221 */ /* 0x004fc20000000000 */
        /* <DEDUP_REMOVED lines=8> */
[----:B------:R-:W-:-:S05]  /*3c90*/  FADD R216, R123, R216 ;  /* 0x000000d87bd87221 */ /* 0x000fca0000000000 */
[----:B------:R2:W-:Y:S04]  /*3ca0*/  STL [R1], R216 ;  /* 0x000000d801007387 */ /* 0x0005e80000100800 */
[----:B------:R3:W-:Y:S04]  /*3cb0*/  STL [R1+0x4], R217 ;  /* 0x000004d901007387 */ /* 0x0007e80000100800 */
[----:B------:R4:W-:Y:S04]  /*3cc0*/  STL [R1+0x8], R218 ;  /* 0x000008da01007387 */ /* 0x0009e80000100800 */
[----:B------:R1:W-:Y:S04]  /*3cd0*/  STL [R1+0xc], R219 ;  /* 0x00000cdb01007387 */ /* 0x0003e80000100800 */
[----:B------:R1:W-:Y:S04]  /*3ce0*/  STL [R1+0x10], R220 ;  /* 0x000010dc01007387 */ /* 0x0003e80000100800 */
[----:B------:R1:W-:Y:S04]  /*3cf0*/  STL [R1+0x14], R221 ;  /* 0x000014dd01007387 */ /* 0x0003e80000100800 */
[----:B------:R1:W-:Y:S04]  /*3d00*/  STL [R1+0x18], R222 ;  /* 0x000018de01007387 */ /* 0x0003e80000100800 */
[----:B------:R1:W-:Y:S04]  /*3d10*/  STL [R1+0x1c], R223 ;  /* 0x00001cdf01007387 */ /* 0x0003e80000100800 */
[----:B------:R1:W-:Y:S04]  /*3d20*/  STL [R1+0x20], R224 ;  /* 0x000020e001007387 */ /* 0x0003e80000100800 */
[----:B0-----:R-:W4:Y:S04]  /*3d30*/  LDL.LU R211, [R1+0x30] ;  /* 0x0000300001d37983 */ /* 0x001f280000300800 */
[----:B------:R0:W-:Y:S04]  /*3d40*/  STL [R1+0x24], R225 ;  /* 0x000024e101007387 */ /* 0x0001e80000100800 */
[----:B------:R-:W4:Y:S04]  /*3d50*/  LDL.LU R212, [R1+0x34] ;  /* 0x0000340001d47983 */ /* 0x000f280000300800 */
[----:B------:R0:W-:Y:S04]  /*3d60*/  STL [R1+0x28], R226 ;  /* 0x000028e201007387 */ /* 0x0001e80000100800 */
[----:B------:R-:W4:Y:S04]  /*3d70*/  LDL.LU R213, [R1+0x38] ;  /* 0x0000380001d57983 */ /* 0x000f280000300800 */
[----:B------:R0:W-:Y:S04]  /*3d80*/  STL [R1+0x2c], R227 ;  /* 0x00002ce301007387 */ /* 0x0001e80000100800 */
[----:B------:R-:W4:Y:S04]  /*3d90*/  LDL.LU R214, [R1+0x3c] ;  /* 0x00003c0001d67983 */ /* 0x000f280000300800 */
[----:B------:R-:W4:Y:S04]  /*3da0*/  LDL.LU R215, [R1+0x40] ;  /* 0x0000400001d77983 */ /* 0x000f280000300800 */
[----:B--2---:R-:W2:Y:S04]  /*3db0*/  LDL.LU R216, [R1+0x44] ;  /* 0x0000440001d87983 */ /* 0x004ea80000300800 */
[----:B---3--:R-:W3:Y:S04]  /*3dc0*/  LDL.LU R217, [R1+0x48] ;  /* 0x0000480001d97983 */ /* 0x008ee80000300800 */
[----:B----4-:R-:W4:Y:S04]  /*3dd0*/  LDL.LU R218, [R1+0x4c] ;  /* 0x00004c0001da7983 */ /* 0x010f280000300800 */
[----:B-1----:R-:W4:Y:S04]  /*3de0*/  LDL.LU R219, [R1+0x50] ;  /* 0x0000500001db7983 */ /* 0x002f280000300800 */
[----:B------:R-:W4:Y:S04]  /*3df0*/  LDL.LU R220, [R1+0x54] ;  /* 0x0000540001dc7983 */ /* 0x000f280000300800 */
[----:B------:R-:W4:Y:S04]  /*3e00*/  LDL.LU R221, [R1+0x58] ;  /* 0x0000580001dd7983 */ /* 0x000f280000300800 */
[----:B------:R-:W4:Y:S04]  /*3e10*/  LDL.LU R222, [R1+0x5c] ;  /* 0x00005c0001de7983 */ /* 0x000f280000300800 */
[----:B------:R-:W4:Y:S04]  /*3e20*/  LDL.LU R223, [R1+0x60] ;  /* 0x0000600001df7983 */ /* 0x000f280000300800 */
[----:B------:R-:W4:Y:S04]  /*3e30*/  LDL.LU R224, [R1+0x64] ;  /* 0x0000640001e07983 */ /* 0x000f280000300800 */
[----:B0-----:R-:W4:Y:S04]  /*3e40*/  LDL.LU R225, [R1+0x68] ;  /* 0x0000680001e17983 */ /* 0x001f280000300800 */
[----:B------:R-:W4:Y:S04]  /*3e50*/  LDL.LU R226, [R1+0x6c] ;  /* 0x00006c0001e27983 */ /* 0x000f280000300800 */
[----:B------:R-:W4:Y:S01]  /*3e60*/  LDL.LU R227, [R1+0x70] ;  /* 0x0000700001e37983 */ /* 0x000f220000300800 */
[----:B------:R-:W-:-:S05]  /*3e70*/  FADD R211, R135, R211 ;  /* 0x000000d387d37221 */ /* 0x000fca0000000000 */
[----:B------:R0:W-:Y:S01]  /*3e80*/  STL [R1+0x30], R211 ;  /* 0x000030d301007387 */ /* 0x0001e20000100800 */
[----:B------:R-:W-:-:S03]  /*3e90*/  FADD R212, R136, R212 ;  /* 0x000000d488d47221 */ /* 0x000fc60000000000 */
[----:B0-----:R0:W5:Y:S01]  /*3ea0*/  LDL.LU R211, [R1+0xd8] ;  /* 0x0000d80001d37983 */ /* 0x0011620000300800 */
[----:B------:R-:W-:-:S03]  /*3eb0*/  FADD R213, R137, R213 ;  /* 0x000000d589d57221 */ /* 0x000fc60000000000 */
[----:B------:R1:W-:Y:S01]  /*3ec0*/  STL [R1+0x34], R212 ;  /* 0x000034d401007387 */ /* 0x0003e20000100800 */
[----:B------:R-:W-:-:S01]  /*3ed0*/  FADD R214, R138, R214 ;  /* 0x000000d68ad67221 */ /* 0x000fc20000000000 */
[----:B------:R-:W-:Y:S02]  /*3ee0*/  FADD R215, R139, R215 ;  /* 0x000000d78bd77221 */ /* 0x000fe40000000000 */
[----:B-1----:R0:W5:Y:S01]  /*3ef0*/  LDL.LU R212, [R1+0xd4] ;  /* 0x0000d40001d47983 */ /* 0x0021620000300800 */
[----:B--2---:R-:W-:-:S03]  /*3f00*/  FADD R216, R140, R216 ;  /* 0x000000d88cd87221 */ /* 0x004fc60000000000 */
[----:B------:R1:W-:Y:S01]  /*3f10*/  STL [R1+0x38], R213 ;  /* 0x000038d501007387 */ /* 0x0003e20000100800 */
[----:B---3--:R-:W-:-:S03]  /*3f20*/  FADD R217, R141, R217 ;  /* 0x000000d98dd97221 */ /* 0x008fc60000000000 */
[----:B-1----:R0:W5:Y:S01]  /*3f30*/  LDL.LU R213, [R1+0xd0] ;  /* 0x0000d00001d57983 */ /* 0x0021620000300800 */
[----:B----4-:R-:W-:-:S03]  /*3f40*/  FADD R218, R142, R218 ;  /* 0x000000da8eda7221 */ /* 0x010fc60000000000 */
[----:B------:R1:W-:Y:S01]  /*3f50*/  STL [R1+0x3c], R214 ;  /* 0x00003cd601007387 */ /* 0x0003e20000100800 */
[----:B------:R-:W-:-:S01]  /*3f60*/  FADD R219, R143, R219 ;  /* 0x000000db8fdb7221 */ /* 0x000fc20000000000 */
[----:B------:R-:W-:Y:S02]  /*3f70*/  FADD R220, R144, R220 ;  /* 0x000000dc90dc7221 */ /* 0x000fe40000000000 */
[----:B-1----:R0:W5:Y:S04]  /*3f80*/  LDL.LU R214, [R1+0xcc] ;  /* 0x0000cc0001d67983 */ /* 0x0021680000300800 */
[----:B------:R1:W-:Y:S01]  /*3f90*/  STL [R1+0x40], R215 ;  /* 0x000040d701007387 */ /* 0x0003e20000100800 */
[----:B------:R-:W-:-:S01]  /*3fa0*/  FADD R221, R145, R221 ;  /* 0x000000dd91dd7221 */ /* 0x000fc20000000000 */
[----:B------:R-:W-:-:S02]  /*3fb0*/  FADD R222, R146, R222 ;  /* 0x000000de92de7221 */ /* 0x000fc40000000000 */
[----:B-1----:R0:W5:Y:S04]  /*3fc0*/  LDL.LU R215, [R1+0xc8] ;  /* 0x0000c80001d77983 */ /* 0x0021680000300800 */
[----:B------:R1:W-:Y:S01]  /*3fd0*/  STL [R1+0x44], R216 ;  /* 0x000044d801007387 */ /* 0x0003e20000100800 */
[----:B------:R-:W-:-:S03]  /*3fe0*/  FADD R223, R147, R223 ;  /* 0x000000df93df7221 */ /* 0x000fc60000000000 */
        /* <DEDUP_REMOVED lines=13> */
[----:B------:R1:W-:Y:S04]  /*40c0*/  STL [R1+0x58], R221 ;  /* 0x000058dd01007387 */ /* 0x0003e80000100800 */
        /* <DEDUP_REMOVED lines=12> */
[----:B-1----:R0:W5:Y:S01]  /*4190*/  LDL.LU R227, [R1+0x98] ;  /* 0x0000980001e37983 */ /* 0x0021620000300800 */
[----:B------:R-:W-:-:S05]  /*41a0*/  UMOV UR6, URZ ;  /* 0x0000003f00067c82 */ /* 0x000fca0008000000 */
.L_x_27:
[----:B------:R-:W-:Y:S05]  /*41b0*/  @!P1 BRA `(.L_x_28) ;  /* 0x0000000000049947 */ /* 0x000fea0003800000 */
[----:B------:R-:W-:Y:S01]  /*41c0*/  BPT.TRAP 0x1 ;  /* 0x000000040000795c */ /* 0x000fe20000300000 */
.L_x_28:
[----:B------:R-:W-:Y:S02]  /*41d0*/  UISETP.GT.U32.AND UP0, UPT, UR13, 0x1, UPT ;  /* 0x000000010d00788c */ /* 0x000fe4000bf04070 */
[----:B------:R-:W-:-:S04]  /*41e0*/  ULEA UR8, UR32, UR12, 0x3 ;  /* 0x0000000c20087291 */ /* 0x000fc8000f8e183f */
[----:B------:R-:W-:Y:S01]  /*41f0*/  UIADD3 UR8, UR8, 0x30, URZ ;  /* 0x0000003008087890 */ /* 0x000fe2000fffe03f */
[----:B------:R-:W-:-:S03]  /*4200*/  PLOP3.LUT P0, PT, PT, PT, UP0, 0x80, 0x0 ;  /* 0x000000000000781c */ /* 0x000fc60003f0f008 */
[----:B------:R-:W-:-:S09]  /*4210*/  UPRMT UR8, URZ, 0x654, UR8 ;  /* 0x000006543f087896 */ /* 0x000fd20008000008 */
[----:B------:R-:W-:Y:S01]  /*4220*/  SYNCS.ARRIVE.TRANS64.RED.A1T0 RZ, [UR8], RZ ;  /* 0x000000ffffff79a7 */ /* 0x000fe20008100408 */
[----:B------:R-:W-:Y:S05]  /*4230*/  @P0 BRA `(.L_x_29) ;  /* 0x0000000000040947 */ /* 0x000fea0003800000 */
[----:B------:R-:W-:Y:S01]  /*4240*/  BPT.TRAP 0x1 ;  /* 0x000000040000795c */ /* 0x000fe20000300000 */
.L_x_29:
[----:B------:R-:W-:Y:S02]  /*4250*/  UISETP.GT.AND UP2, UPT, UR31, 0x1, UPT ;  /* 0x000000011f00788c */ /* 0x000fe4000bf44270 */
[----:B------:R-:W-:Y:S02]  /*4260*/  UIADD3 UR19, UR19, 0x1, URZ ;  /* 0x0000000113137890 */ /* 0x000fe4000fffe03f */
[----:B------:R-:W-:Y:S02]  /*4270*/  UIADD3 UR32, UR32, 0x1, URZ ;  /* 0x0000000120207890 */ /* 0x000fe4000fffe03f */
[----:B------:R-:W-:Y:S01]  /*4280*/  PLOP3.LUT P0, PT, PT, PT, UP2, 0x80, 0x0 ;  /* 0x000000000000781c */ /* 0x000fe20003f0f028 */
[----:B------:R-:W-:Y:S02]  /*4290*/  UISETP.NE.AND UP0, UPT, UR19, 0x6, UPT ;  /* 0x000000061300788c */ /* 0x000fe4000bf05270 */
[----:B------:R-:W-:Y:S02]  /*42a0*/  UISETP.NE.AND UP1, UPT, UR32, 0x6, UPT ;  /* 0x000000062000788c */ /* 0x000fe4000bf25270 */
[----:B------:R-:W-:-:S02]  /*42b0*/  USEL UR8, URZ, 0x1, UP0 ;  /* 0x000000013f087887 */ /* 0x000fc40008000000 */
[----:B------:R-:W-:Y:S02]  /*42c0*/  UIADD3 UR31, UR31, -0x1, URZ ;  /* 0xffffffff1f1f7890 */ /* 0x000fe4000fffe03f */
[----:B------:R-:W-:Y:S02]  /*42d0*/  USEL UR19, UR19, URZ, UP0 ;  /* 0x0000003f13137287 */ /* 0x000fe40008000000 */
[----:B------:R-:W-:Y:S01]  /*42e0*/  LOP3.LUT R228, R228, UR8, RZ, 0x3c, !PT ;  /* 0x00000008e4e47c12 */ /* 0x000fe2000f8e3cff */
[----:B------:R-:W-:Y:S01]  /*42f0*/  USEL UR32, UR32, URZ, UP1 ;  /* 0x0000003f20207287 */ /* 0x000fe20008800000 */
[----:B------:R-:W-:Y:S01]  /*4300*/  UMOV UR8, 0x1 ;  /* 0x0000000100087882 */ /* 0x000fe20000000000 */
[----:B------:R-:W-:Y:S10]  /*4310*/  @P0 BRA `(.L_x_30) ;  /* 0xffffffec008c0947 */ /* 0x000ff4000383ffff */
.L_x_22:
[----:B------:R-:W-:-:S04]  /*4320*/  UISETP.NE.AND UP0, UPT, UR6, URZ, UPT ;  /* 0x0000003f0600728c */ /* 0x000fc8000bf05270 */
[----:B------:R-:W-:-:S06]  /*4330*/  USEL UR6, URZ, 0x1, !UP0 ;  /* 0x000000013f067887 */ /* 0x000fcc000c000000 */
[----:B------:R-:W-:-:S13]  /*4340*/  ISETP.NE.AND P0, PT, RZ, UR6, PT ;  /* 0x00000006ff007c0c */ /* 0x000fda000bf05270 */
[----:B------:R-:W-:Y:S05]  /*4350*/  @!P0 BRA `(.L_x_31) ;  /* 0x0000000c00d48947 */ /* 0x000fea0003800000 */
[----:B------:R-:W-:Y:S02]  /*4360*/  WARPGROUP.DEPBAR.LE gsb0, 0x0 ;  /* 0x00008000000079c5 */ /* 0x000fe40000010000 */
[----:B-----5:R-:W-:-:S05]  /*4370*/  FADD R227, R24, R227 ;  /* 0x000000e318e37221 */ /* 0x020fca0000000000 */
[----:B------:R3:W-:Y:S04]  /*4380*/  STL [R1+0x98], R227 ;  /* 0x000098e301007387 */ /* 0x0007e80000100800 */
[----:B---3--:R-:W3:Y:S04]  /*4390*/  LDL.LU R227, [R1+0x70] ;  /* 0x0000700001e37983 */ /* 0x008ee80000300800 */
[----:B---3--:R3:W-:Y:S04]  /*43a0*/  STL [R1+0x9c], R227 ;  /* 0x00009ce301007387 */ /* 0x0087e80000100800 */
        /* <DEDUP_REMOVED lines=54> */
[----:B---3--:R-:W3:Y:S01]  /*4710*/  LDL.LU R227, [R1] ;  /* 0x0000000001e37983 */ /* 0x008ee20000300800 */
[----:B------:R-:W-:Y:S01]  /*4720*/  FADD R226, R25, R226 ;  /* 0x000000e219e27221 */ /* 0x000fe20000000000 */
        /* <DEDUP_REMOVED lines=97> */
[----:B---3--:R-:W-:-:S05]  /*4d40*/  FADD R227, R123, R227 ;  /* 0x000000e37be37221 */ /* 0x008fca0000000000 */
[----:B------:R3:W-:Y:S04]  /*4d50*/  STL [R1], R227 ;  /* 0x000000e301007387 */ /* 0x0007e80000100800 */
[----:B---3--:R-:W3:Y:S02]  /*4d60*/  LDL.LU R227, [R1+0x108] ;  /* 0x0001080001e37983 */ /* 0x008ee40000300800 */
[----:B---3--:R-:W-:-:S05]  /*4d70*/  FADD R227, R124, R227 ;  /* 0x000000e37ce37221 */ /* 0x008fca0000000000 */
[----:B------:R3:W-:Y:S04]  /*4d80*/  STL [R1+0x4], R227 ;  /* 0x000004e301007387 */ /* 0x0007e80000100800 */
        /* <DEDUP_REMOVED lines=81> */
[----:B---3--:R3:W5:Y:S02]  /*52a0*/  LDL.LU R227, [R1+0x98] ;  /* 0x0000980001e37983 */ /* 0x0087640000300800 */
.L_x_31:
[----:B------:R-:W-:-:S04]  /*52b0*/  IMAD.U32 R228, RZ, RZ, UR30 ;  /* 0x0000001effe47e24 */ /* 0x000fc8000f8e00ff */
[----:B------:R4:W-:Y:S01]  /*52c0*/  SYNCS.ARRIVE.TRANS64.A1T0 RZ, [R228+UR28], RZ ;  /* 0x000000ffe4ff79a7 */ /* 0x0009e2000810001c */
[----:B------:R-:W-:Y:S02]  /*52d0*/  WARPGROUP.DEPBAR.LE gsb0, 0x0 ;  /* 0x00008000000079c5 */ /* 0x000fe40000010000 */
[----:B------:R-:W0:Y:S02]  /*52e0*/  LDC R24, c[0x0][0x28c] ;  /* 0x0000a300ff187b82 */ /* 0x000e240000000800 */
[----:B0-----:R-:W-:-:S13]  /*52f0*/  ISETP.GE.AND P0, PT, R24, 0x1, PT ;  /* 0x000000011800780c */ /* 0x001fda0003f06270 */
[----:B----4-:R-:W-:Y:S05]  /*5300*/  @!P0 BRA `(.L_x_32) ;  /* 0x0000000000408947 */ /* 0x010fea0003800000 */
[----:B------:R-:W-:-:S06]  /*5310*/  UISETP.NE.AND UP0, UPT, UR26, 0x3, UPT ;  /* 0x000000031a00788c */ /* 0x000fcc000bf05270 */
[----:B------:R-:W-:-:S13]  /*5320*/  PLOP3.LUT P0, PT, PT, PT, UP0, 0x80, 0x0 ;  /* 0x000000000000781c */ /* 0x000fda0003f0f008 */
[----:B------:R-:W-:Y:S05]  /*5330*/  @!P0 BRA `(.L_x_33) ;  /* 0x0000000000048947 */ /* 0x000fea0003800000 */
[----:B------:R-:W-:Y:S01]  /*5340*/  BPT.TRAP 0x1 ;  /* 0x000000040000795c */ /* 0x000fe20000300000 */
.L_x_33:
[----:B------:R-:W-:Y:S02]  /*5350*/  UIADD3 UR8, UR16, UR5, URZ ;  /* 0x0000000510087290 */ /* 0x000fe4000fffe03f */
[----:B------:R-:W-:Y:S02]  /*5360*/  UISETP.GT.U32.AND UP0, UPT, UR13, 0x1, UPT ;  /* 0x000000010d00788c */ /* 0x000fe4000bf04070 */
[----:B------:R-:W-:-:S04]  /*5370*/  UIMAD.WIDE.U32 UR6, UR8, -0x55555555, URZ ;  /* 0xaaaaaaab080678a5 */ /* 0x000fc8000f8e003f */
[----:B------:R-:W-:Y:S01]  /*5380*/  USHF.R.U32.HI UR6, URZ, 0x2, UR7 ;  /* 0x000000023f067899 */ /* 0x000fe20008011607 */
[----:B------:R-:W-:-:S03]  /*5390*/  PLOP3.LUT P0, PT, PT, PT, UP0, 0x80, 0x0 ;  /* 0x000000000000781c */ /* 0x000fc60003f0f008 */
[----:B------:R-:W-:-:S04]  /*53a0*/  UIMAD UR8, UR6, -0x6, UR8 ;  /* 0xfffffffa060878a4 */ /* 0x000fc8000f8e0208 */
[----:B------:R-:W-:-:S04]  /*53b0*/  ULEA UR8, UR8, UR12, 0x3 ;  /* 0x0000000c08087291 */ /* 0x000fc8000f8e183f */
[----:B------:R-:W-:-:S04]  /*53c0*/  UIADD3 UR8, UR8, 0x30, URZ ;  /* 0x0000003008087890 */ /* 0x000fc8000fffe03f */
[----:B------:R-:W-:-:S09]  /*53d0*/  UPRMT UR8, URZ, 0x654, UR8 ;  /* 0x000006543f087896 */ /* 0x000fd20008000008 */
[----:B------:R-:W-:Y:S01]  /*53e0*/  SYNCS.ARRIVE.TRANS64.RED.A1T0 RZ, [UR8], RZ ;  /* 0x000000ffffff79a7 */ /* 0x000fe20008100408 */
[----:B------:R-:W-:Y:S05]  /*53f0*/  @P0 BRA `(.L_x_32) ;  /* 0x0000000000040947 */ /* 0x000fea0003800000 */
[----:B------:R-:W-:Y:S01]  /*5400*/  BPT.TRAP 0x1 ;  /* 0x000000040000795c */ /* 0x000fe20000300000 */
.L_x_32:
[----:B------:R-:W0:Y:S01]  /*5410*/  S2R R25, SR_TID.X ;  /* 0x0000000000197919 */ /* 0x000e220000002100 */
[----:B------:R-:W-:Y:S01]  /*5420*/  IMAD.U32 R24, RZ, RZ, UR29 ;  /* 0x0000001dff187e24 */ /* 0x000fe2000f8e00ff */
[----:B------:R-:W-:Y:S01]  /*5430*/  UIADD3 UR5, UR27, UR5, URZ ;  /* 0x000000051b057290 */ /* 0x000fe2000fffe03f */
[----:B------:R-:W4:Y:S01]  /*5440*/  LDC R35, c[0x0][0x288] ;  /* 0x0000a200ff237b82 */ /* 0x000f220000000800 */
[----:B------:R-:W-:Y:S02]  /*5450*/  UISETP.GE.U32.AND UP1, UPT, UR27, 0x6, UPT ;  /* 0x000000061b00788c */ /* 0x000fe4000bf26070 */
[----:B------:R-:W-:Y:S01]  /*5460*/  SHF.L.U32 R24, R24, 0x1f, RZ ;  /* 0x0000001f18187819 */ /* 0x000fe200000006ff */
[----:B------:R-:W-:Y:S02]  /*5470*/  UISETP.GT.U32.AND UP0, UPT, UR5, 0x5, UPT ;  /* 0x000000050500788c */ /* 0x000fe4000bf04070 */
[----:B------:R-:W-:Y:S01]  /*5480*/  UIMAD.WIDE.U32 UR6, UR5, -0x55555555, URZ ;  /* 0xaaaaaaab050678a5 */ /* 0x000fe2000f8e003f */
[----:B------:R-:W1:Y:S01]  /*5490*/  SYNCS.PHASECHK.TRANS64.TRYWAIT P0, [UR17+0x8], R24 ;  /* 0x00000818ff0075a7 */ /* 0x000e620008000151 */
[----:B------:R-:W-:-:S02]  /*54a0*/  UISETP.LT.U32.AND UP0, UPT, UR27, 0x6, UP0 ;  /* 0x000000061b00788c */ /* 0x000fc40008701070 */
[----:B------:R-:W-:Y:S02]  /*54b0*/  USHF.R.U32.HI UR6, URZ, 0x2, UR7 ;  /* 0x000000023f067899 */ /* 0x000fe40008011607 */
[----:B------:R-:W-:Y:S02]  /*54c0*/  USEL UR8, URZ, 0x1, !UP0 ;  /* 0x000000013f087887 */ /* 0x000fe4000c000000 */
[----:B------:R-:W-:Y:S02]  /*54d0*/  UIMAD UR5, UR6, -0x6, UR5 ;  /* 0xfffffffa060578a4 */ /* 0x000fe4000f8e0205 */
[----:B------:R-:W-:-:S04]  /*54e0*/  ULOP3.LUT UR4, UR4, UR8, URZ, 0x3c, !UPT ;  /* 0x0000000804047292 */ /* 0x000fc8000f8e3c3f */
[----:B------:R-:W-:Y:S01]  /*54f0*/  @UP1 ULOP3.LUT UR4, UR4, 0x1, UR6, 0x78, !UPT ;  /* 0x0000000104041892 */ /* 0x000fe2000f8e7806 */
[----:B0-----:R-:W-:-:S04]  /*5500*/  SHF.R.S32.HI R26, RZ, 0x1f, R25 ;  /* 0x0000001fff1a7819 */ /* 0x001fc80000011419 */
[----:B------:R-:W-:-:S04]  /*5510*/  LEA.HI R26, R26, R25, RZ, 0x7 ;  /* 0x000000191a1a7211 */ /* 0x000fc800078f38ff */
[----:B------:R-:W-:-:S05]  /*5520*/  LOP3.LUT R26, R26, 0xffffff80, RZ, 0xc0, !PT ;  /* 0xffffff801a1a7812 */ /* 0x000fca00078ec0ff */
[----:B------:R-:W-:-:S05]  /*5530*/  IMAD.IADD R26, R25, 0x1, -R26 ;  /* 0x00000001191a7824 */ /* 0x000fca00078e0a1a */
[----:B------:R-:W-:-:S04]  /*5540*/  SHF.R.S32.HI R25, RZ, 0x1f, R26 ;  /* 0x0000001fff197819 */ /* 0x000fc8000001141a */
[----:B------:R-:W-:-:S04]  /*5550*/  LEA.HI R25, R25, R26, RZ, 0x2 ;  /* 0x0000001a19197211 */ /* 0x000fc800078f10ff */
[----:B------:R-:W-:-:S05]  /*5560*/  LOP3.LUT R25, R25, 0xfffffffc, RZ, 0xc0, !PT ;  /* 0xfffffffc19197812 */ /* 0x000fca00078ec0ff */
[----:B------:R-:W-:-:S04]  /*5570*/  IMAD.IADD R40, R26, 0x1, -R25 ;  /* 0x000000011a287824 */ /* 0x000fc800078e0a19 */
[----:B------:R-:W-:Y:S01]  /*5580*/  IMAD.SHL.U32 R32, R40, 0x2, RZ ;  /* 0x0000000228207824 */ /* 0x000fe200078e00ff */
[----:B-1--4-:R-:W-:Y:S06]  /*5590*/  @!P0 BRA `(.L_x_34) ;  /* 0x000000a800c48947 */ /* 0x012fec0003800000 */
.L_x_322:
[----:B------:R1:W-:Y:S01]  /*55a0*/  STL [R1+0xa0], R3 ;  /* 0x0000a00301007387 */ /* 0x0003e20000100800 */
[----:B------:R-:W-:Y:S01]  /*55b0*/  ULDC.64 UR6, c[0x0][0x5d0] ;  /* 0x0001740000067ab9 */ /* 0x000fe20000000a00 */
[----:B------:R-:W-:Y:S01]  /*55c0*/  SHF.R.S32.HI R33, RZ, 0x1f, R32 ;  /* 0x0000001fff217819 */ /* 0x000fe20000011420 */
[----:B------:R-:W-:Y:S01]  /*55d0*/  ULDC UR8, c[0x0][0x284] ;  /* 0x0000a10000087ab9 */ /* 0x000fe20000000800 */
[----:B-1----:R-:W4:Y:S04]  /*55e0*/  LDL.LU R3, [R1+0x84] ;  /* 0x0000840001037983 */ /* 0x002f280000300800 */
[----:B------:R1:W-:Y:S04]  /*55f0*/  STL [R1+0x9c], R2 ;  /* 0x00009c0201007387 */ /* 0x0003e80000100800 */
[----:B-1----:R-:W2:Y:S04]  /*5600*/  LDL R2, [R1+0x80] ;  /* 0x0000800001027983 */ /* 0x002ea80000100800 */
[----:B-----5:R1:W-:Y:S04]  /*5610*/  STL [R1+0x98], R0 ;  /* 0x0000980001007387 */ /* 0x0203e80000100800 */
[----:B-1----:R-:W3:Y:S01]  /*5620*/  LDL R0, [R1+0x74] ;  /* 0x0000740001007983 */ /* 0x002ee20000100800 */
[----:B----4-:R-:W-:-:S03]  /*5630*/  IMAD.SHL.U32 R37, R3, 0x100, RZ ;  /* 0x0000010003257824 */ /* 0x010fc600078e00ff */
[----:B------:R1:W5:Y:S01]  /*5640*/  LDL.LU R3, [R1+0xa0] ;  /* 0x0000a00001037983 */ /* 0x0003620000300800 */
[----:B--2---:R-:W-:-:S03]  /*5650*/  IMAD.SHL.U32 R34, R2, 0x40, RZ ;  /* 0x0000004002227824 */ /* 0x004fc600078e00ff */
[----:B------:R1:W5:Y:S01]  /*5660*/  LDL.LU R2, [R1+0x9c] ;  /* 0x00009c0001027983 */ /* 0x0003620000300800 */
[----:B---3--:R-:W-:Y:S01]  /*5670*/  SHF.R.S32.HI R38, RZ, 0x1f, R0 ;  /* 0x0000001fff267819 */ /* 0x008fe20000011400 */
[----:B0-----:R-:W-:-:S04]  /*5680*/  IMAD.WIDE.U32 R24, R0, UR6, R32 ;  /* 0x0000000600187c25 */ /* 0x001fc8000f8e0020 */
[----:B------:R-:W-:-:S04]  /*5690*/  IMAD R26, R38, UR6, RZ ;  /* 0x00000006261a7c24 */ /* 0x000fc8000f8e02ff */
[----:B------:R-:W-:Y:S02]  /*56a0*/  IMAD R27, R0, UR7, R26 ;  /* 0x00000007001b7c24 */ /* 0x000fe4000f8e021a */
[----:B------:R1:W5:Y:S01]  /*56b0*/  LDL.LU R0, [R1+0x98] ;  /* 0x0000980001007983 */ /* 0x0003620000300800 */
[----:B------:R-:W-:-:S04]  /*56c0*/  ISETP.GE.AND P0, PT, R34, UR8, PT ;  /* 0x0000000822007c0c */ /* 0x000fc8000bf06270 */
[C---:B------:R-:W-:Y:S02]  /*56d0*/  ISETP.GE.OR P0, PT, R37.reuse, R35, P0 ;  /* 0x000000232500720c */ /* 0x040fe40000706670 */
[----:B------:R-:W-:Y:S02]  /*56e0*/  SHF.R.S32.HI R36, RZ, 0x1f, R37 ;  /* 0x0000001fff247819 */ /* 0x000fe40000011425 */
[----:B------:R-:W-:-:S04]  /*56f0*/  IADD3 R24, P1, R37, R24, RZ ;  /* 0x0000001825187210 */ /* 0x000fc80007f3e0ff */
[----:B------:R-:W-:-:S05]  /*5700*/  IADD3.X R25, R36, R25, R27, P1, !PT ;  /* 0x0000001924197210 */ /* 0x000fca0000ffe41b */
[----:B-1----:R-:W-:Y:S05]  /*5710*/  @P0 BRA `(.L_x_35) ;  /* 0x0000008c00d00947 */ /* 0x002fea0003800000 */
[----:B------:R0:W-:Y:S01]  /*5720*/  STL.64 [R1+0xa0], R4 ;  /* 0x0000a00401007387 */ /* 0x0001e20000100a00 */
[----:B------:R-:W1:Y:S01]  /*5730*/  LDC.64 R28, c[0x0][0x5c8] ;  /* 0x00017200ff1c7b82 */ /* 0x000e620000000a00 */
[----:B------:R-:W-:Y:S02]  /*5740*/  ULDC.64 UR6, c[0x0][0x5c0] ;  /* 0x0001700000067ab9 */ /* 0x000fe40000000a00 */
[----:B0-----:R-:W2:Y:S04]  /*5750*/  LDL.64 R4, [R1+0x88] ;  /* 0x0000880001047983 */ /* 0x001ea80000100a00 */
[----:B-----5:R0:W-:Y:S04]  /*5760*/  STL [R1+0x9c], R2 ;  /* 0x00009c0201007387 */ /* 0x0201e80000100800 */
[----:B0-----:R-:W2:Y:S04]  /*5770*/  LDL.LU R2, [R1+0x80] ;  /* 0x0000800001027983 */ /* 0x001ea80000300800 */
[----:B------:R0:W-:Y:S04]  /*5780*/  STL [R1+0x98], R0 ;  /* 0x0000980001007387 */ /* 0x0001e80000100800 */
[----:B0-----:R-:W3:Y:S01]  /*5790*/  LDL R0, [R1+0x90] ;  /* 0x0000900001007983 */ /* 0x001ee20000100800 */
[----:B--2---:R-:W-:-:S03]  /*57a0*/  IMAD.WIDE R30, R2, 0x40, R4 ;  /* 0x00000040021e7825 */ /* 0x004fc600078e0204 */
[----:B------:R0:W5:Y:S04]  /*57b0*/  LDL.LU.64 R4, [R1+0xa0] ;  /* 0x0000a00001047983 */ /* 0x0001680000300a00 */
[----:B------:R0:W5:Y:S01]  /*57c0*/  LDL.LU R2, [R1+0x9c] ;  /* 0x00009c0001027983 */ /* 0x0001620000300800 */
[-C--:B-1----:R-:W-:Y:S02]  /*57d0*/  IMAD R26, R31, R28.reuse, RZ ;  /* 0x0000001c1f1a7224 */ /* 0x082fe400078e02ff */
[----:B------:R-:W-:-:S04]  /*57e0*/  IMAD.WIDE.U32 R24, R30, R28, R24 ;  /* 0x0000001c1e187225 */ /* 0x000fc800078e0018 */
[----:B------:R-:W-:Y:S01]  /*57f0*/  IMAD R27, R30, R29, R26 ;  /* 0x0000001d1e1b7224 */ /* 0x000fe200078e021a */
[----:B------:R-:W-:Y:S01]  /*5800*/  LEA R26, P0, R28, R24, 0x3 ;  /* 0x000000181c1a7211 */ /* 0x000fe200078018ff */
[----:B---3--:R-:W-:Y:S01]  /*5810*/  IMAD.IADD R39, R0, 0x1, -R34 ;  /* 0x0000000100277824 */ /* 0x008fe200078e0a22 */
[----:B------:R-:W-:Y:S01]  /*5820*/  IADD3 R24, P1, R24, UR6, RZ ;  /* 0x0000000618187c10 */ /* 0x000fe2000ff3e0ff */
[----:B------:R0:W5:Y:S01]  /*5830*/  LDL.LU R0, [R1+0x98] ;  /* 0x0000980001007983 */ /* 0x0001620000300800 */
[----:B------:R-:W-:Y:S01]  /*5840*/  IMAD.IADD R27, R25, 0x1, R27 ;  /* 0x00000001191b7824 */ /* 0x000fe200078e021b */
[----:B------:R-:W-:-:S04]  /*5850*/  IADD3 R26, P3, R26, UR6, RZ ;  /* 0x000000061a1a7c10 */ /* 0x000fc8000ff7e0ff */
[----:B------:R-:W-:Y:S01]  /*5860*/  LEA.HI.X R29, R28, R27, R29, 0x3, P0 ;  /* 0x0000001b1c1d7211 */ /* 0x000fe200000f1c1d */
[----:B------:R-:W-:Y:S01]  /*5870*/  IMAD R28, R40, -0x2, R35 ;  /* 0xfffffffe281c7824 */ /* 0x000fe200078e0223 */
[----:B------:R-:W-:Y:S01]  /*5880*/  FSETP.NEU.AND P0, PT, RZ, UR25, PT ;  /* 0x00000019ff007c0b */ /* 0x000fe2000bf0d000 */
[----:B------:R-:W-:Y:S01]  /*5890*/  BSSY B0, `(.L_x_35) ;  /* 0x00008dc000007945 */ /* 0x000fe20003800000 */
[----:B------:R-:W-:Y:S02]  /*58a0*/  IADD3.X R25, R27, UR7, RZ, P1, !PT ;  /* 0x000000071b197c10 */ /* 0x000fe40008ffe4ff */
[----:B------:R-:W-:Y:S01]  /*58b0*/  IADD3.X R27, R29, UR7, RZ, P3, !PT ;  /* 0x000000071d1b7c10 */ /* 0x000fe20009ffe4ff */
[----:B------:R-:W-:-:S08]  /*58c0*/  IMAD.IADD R34, R28, 0x1, -R37 ;  /* 0x000000011c227824 */ /* 0x000fd000078e0a25 */
[----:B0-----:R-:W-:Y:S05]  /*58d0*/  @!P0 BRA `(.L_x_36) ;  /* 0x0000006800e08947 */ /* 0x001fea0003800000 */
[----:B-----5:R0:W-:Y:S01]  /*58e0*/  STL [R1+0x98], R0 ;  /* 0x0000980001007387 */ /* 0x0201e20000100800 */
[----:B------:R-:W-:Y:S01]  /*58f0*/  ULDC.64 UR6, c[0x0][0x5b8] ;  /* 0x00016e0000067ab9 */ /* 0x000fe20000000a00 */
[----:B------:R-:W-:Y:S02]  /*5900*/  ULDC.64 UR8, c[0x0][0x5a8] ;  /* 0x00016a0000087ab9 */ /* 0x000fe40000000a00 */
[----:B0-----:R-:W2:Y:S01]  /*5910*/  LDL.LU R0, [R1+0x74] ;  /* 0x0000740001007983 */ /* 0x001ea20000300800 */
[----:B------:R-:W-:Y:S01]  /*5920*/  IMAD R28, R38, UR6, RZ ;  /* 0x00000006261c7c24 */ /* 0x000fe2000f8e02ff */
[----:B------:R-:W-:Y:S01]  /*5930*/  BSSY B1, `(.L_x_37) ;  /* 0x0000011000017945 */ /* 0x000fe20003800000 */
[----:B--2---:R-:W-:-:S04]  /*5940*/  IMAD.WIDE.U32 R32, R0, UR6, R32 ;  /* 0x0000000600207c25 */ /* 0x004fc8000f8e0020 */
[----:B------:R-:W-:Y:S01]  /*5950*/  IMAD R29, R0, UR7, R28 ;  /* 0x00000007001d7c24 */ /* 0x000fe2000f8e021c */
[----:B------:R-:W-:Y:S01]  /*5960*/  IADD3 R32, P0, R37, R32, RZ ;  /* 0x0000002025207210 */ /* 0x000fe20007f1e0ff */
[----:B------:R0:W5:Y:S01]  /*5970*/  LDL.LU R0, [R1+0x98] ;  /* 0x0000980001007983 */ /* 0x0001620000300800 */
[----:B------:R-:W-:Y:S02]  /*5980*/  ULDC.64 UR6, c[0x0][0x5b0] ;  /* 0x00016c0000067ab9 */ /* 0x000fe40000000a00 */
[----:B------:R-:W-:Y:S01]  /*5990*/  IADD3.X R33, R36, R33, R29, P0, !PT ;  /* 0x0000002124217210 */ /* 0x000fe200007fe41d */
[----:B------:R-:W-:Y:S01]  /*59a0*/  IMAD R35, R31, UR6, RZ ;  /* 0x000000061f237c24 */ /* 0x000fe2000f8e02ff */
[----:B------:R-:W-:Y:S01]  /*59b0*/  ISETP.GE.AND P0, PT, R39, 0x1, PT ;  /* 0x000000012700780c */ /* 0x000fe20003f06270 */
[----:B------:R-:W-:-:S03]  /*59c0*/  IMAD.WIDE.U32 R28, R30, UR6, R32 ;  /* 0x000000061e1c7c25 */ /* 0x000fc6000f8e0020 */
[----:B------:R-:W-:Y:S01]  /*59d0*/  ISETP.LT.OR P4, PT, R34, 0x1, !P0 ;  /* 0x000000012200780c */ /* 0x000fe20004781670 */
[----:B------:R-:W-:Y:S01]  /*59e0*/  IMAD R35, R30, UR7, R35 ;  /* 0x000000071e237c24 */ /* 0x000fe2000f8e0223 */
[----:B------:R-:W-:-:S04]  /*59f0*/  IADD3 R28, P1, R28, UR8, RZ ;  /* 0x000000081c1c7c10 */ /* 0x000fc8000ff3e0ff */
[--C-:B------:R-:W-:Y:S02]  /*5a00*/  IADD3.X R29, R29, UR9, R35.reuse, P1, !PT ;  /* 0x000000091d1d7c10 */ /* 0x100fe40008ffe423 */
[----:B------:R-:W-:-:S05]  /*5a10*/  PRMT R35, RZ, 0x7610, R35 ;  /* 0x00007610ff237816 */ /* 0x000fca0000000023 */
[----:B0-----:R-:W-:Y:S05]  /*5a20*/  @P4 BRA `(.L_x_38) ;  /* 0x0000000000044947 */ /* 0x001fea0003800000 */
[----:B------:R0:W5:Y:S02]  /*5a30*/  LDG.E.U8 R35, desc[UR22][R28.64] ;  /* 0x000000161c237981 */ /* 0x000164000c1e1100 */
.L_x_38:
[----:B------:R-:W-:Y:S05]  /*5a40*/  BSYNC B1 ;  /* 0x0000000000017941 */ /* 0x000fea0003800000 */
.L_x_37:
[----:B-----5:R-:W-:Y:S01]  /*5a50*/  LOP3.LUT R35, R35, 0xff, RZ, 0xc0, !PT ;  /* 0x000000ff23237812 */ /* 0x020fe200078ec0ff */
[----:B------:R-:W-:Y:S01]  /*5a60*/  BSSY B1, `(.L_x_39) ;  /* 0x000000b000017945 */ /* 0x000fe20003800000 */
[----:B------:R-:W-:Y:S02]  /*5a70*/  ISETP.LT.OR P3, PT, R34, 0x2, !P0 ;  /* 0x000000022200780c */ /* 0x000fe40004761670 */
[----:B------:R-:W-:-:S05]  /*5a80*/  F2FP.F16.E5M2.UNPACK_B R35, R35 ;  /* 0x00000023ff23723e */ /* 0x000fca00020004ff */
[----:B------:R-:W-:-:S05]  /*5a90*/  HADD2.F32 R35, -RZ, R35.H0_H0 ;  /* 0x20000023ff237230 */ /* 0x000fca0000004100 */
[----:B------:R-:W-:Y:S01]  /*5aa0*/  FMUL R36, R35, UR25 ;  /* 0x0000001923247c20 */ /* 0x000fe20008400000 */
[----:B------:R-:W-:-:S03]  /*5ab0*/  PRMT R35, RZ, 0x7610, R35 ;  /* 0x00007610ff237816 */ /* 0x000fc60000000023 */
[----:B------:R-:W-:-:S05]  /*5ac0*/  FFMA R36, R227, UR24, R36 ;  /* 0x00000018e3247c23 */ /* 0x000fca0008000024 */
[----:B------:R-:W-:-:S05]  /*5ad0*/  F2FP.SATFINITE.E5M2.F32.PACK_AB_MERGE_C R37, RZ, R36, RZ ;  /* 0x00000024ff25723e */ /* 0x000fca00048060ff */
[----:B------:R1:W-:Y:S01]  /*5ae0*/  @!P4 STG.E.U8 desc[UR22][R24.64], R37 ;  /* 0x000000251800c986 */ /* 0x0003e2000c101116 */
[----:B------:R-:W-:Y:S05]  /*5af0*/  @P3 BRA `(.L_x_40) ;  /* 0x0000000000043947 */ /* 0x000fea0003800000 */
[----:B------:R2:W5:Y:S02]  /*5b00*/  LDG.E.U8 R35, desc[UR22][R28.64+0x1] ;  /* 0x000001161c237981 */ /* 0x000564000c1e1100 */
.L_x_40:
[----:B------:R-:W-:Y:S05]  /*5b10*/  BSYNC B1 ;  /* 0x0000000000017941 */ /* 0x000fea0003800000 */
.L_x_39:
[----:B-----5:R-:W-:Y:S01]  /*5b20*/  LOP3.LUT R35, R35, 0xff, RZ, 0xc0, !PT ;  /* 0x000000ff23237812 */ /* 0x020fe200078ec0ff */
[----:B------:R-:W-:Y:S01]  /*5b30*/  BSSY B1, `(.L_x_41) ;  /* 0x0000013000017945 */ /* 0x000fe20003800000 */
[----:B-1----:R-:W-:Y:S02]  /*5b40*/  IADD3 R37, P1, R30, 0x8, RZ ;  /* 0x000000081e257810 */ /* 0x002fe40007f3e0ff */
[----:B------:R-:W-:-:S03]  /*5b50*/  F2FP.F16.E5M2.UNPACK_B R35, R35 ;  /* 0x00000023ff23723e */ /* 0x000fc600020004ff */
[----:B------:R-:W-:Y:S01]  /*5b60*/  IMAD.X R30, RZ, RZ, R31, P1 ;  /* 0x000000ffff1e7224 */ /* 0x000fe200008e061f */
[----:B------:R-:W-:Y:S01]  /*5b70*/  ISETP.GE.AND P1, PT, R39, 0x9, PT ;  /* 0x000000092700780c */ /* 0x000fe20003f26270 */
[----:B------:R-:W-:Y:S02]  /*5b80*/  HADD2.F32 R35, -RZ, R35.H0_H0 ;  /* 0x20000023ff237230 */ /* 0x000fe40000004100 */
[----:B------:R-:W-:Y:S01]  /*5b90*/  IMAD R30, R30, UR6, RZ ;  /* 0x000000061e1e7c24 */ /* 0x000fe2000f8e02ff */
[----:B------:R-:W-:Y:S01]  /*5ba0*/  ISETP.LT.OR P5, PT, R34, 0x1, !P1 ;  /* 0x000000012200780c */ /* 0x000fe20004fa1670 */
[----:B------:R-:W-:-:S04]  /*5bb0*/  IMAD.WIDE.U32 R32, R37, UR6, R32 ;  /* 0x0000000625207c25 */ /* 0x000fc8000f8e0020 */
[----:B------:R-:W-:Y:S01]  /*5bc0*/  FMUL R35, R35, UR25 ;  /* 0x0000001923237c20 */ /* 0x000fe20008400000 */
[----:B------:R-:W-:-:S03]  /*5bd0*/  IMAD R37, R37, UR7, R30 ;  /* 0x0000000725257c24 */ /* 0x000fc6000f8e021e */
[----:B------:R-:W-:Y:S01]  /*5be0*/  FFMA R35, R226, UR24, R35 ;  /* 0x00000018e2237c23 */ /* 0x000fe20008000023 */
[----:B------:R-:W-:Y:S02]  /*5bf0*/  IADD3 R30, P4, R32, UR8, RZ ;  /* 0x00000008201e7c10 */ /* 0x000fe4000ff9e0ff */
[----:B------:R-:W-:Y:S02]  /*5c00*/  PRMT R32, RZ, 0x7610, R32 ;  /* 0x00007610ff207816 */ /* 0x000fe40000000020 */
[----:B------:R-:W-:Y:S02]  /*5c10*/  F2FP.SATFINITE.E5M2.F32.PACK_AB_MERGE_C R35, RZ, R35, RZ ;  /* 0x00000023ff23723e */ /* 0x000fe400048060ff */
[----:B------:R-:W-:-:S03]  /*5c20*/  IADD3.X R31, R33, UR9, R37, P4, !PT ;  /* 0x00000009211f7c10 */ /* 0x000fc6000a7fe425 */
[----:B------:R1:W-:Y:S01]  /*5c30*/  @!P3 STG.E.U8 desc[UR22][R24.64+0x1], R35 ;  /* 0x000001231800b986 */ /* 0x0003e2000c101116 */
[----:B------:R-:W-:Y:S05]  /*5c40*/  @P5 BRA `(.L_x_42) ;  /* 0x0000000000045947 */ /* 0x000fea0003800000 */
[----:B------:R3:W5:Y:S02]  /*5c50*/  LDG.E.U8 R32, desc[UR22][R30.64] ;  /* 0x000000161e207981 */ /* 0x000764000c1e1100 */
.L_x_42:
[----:B------:R-:W-:Y:S05]  /*5c60*/  BSYNC B1 ;  /* 0x0000000000017941 */ /* 0x000fea0003800000 */
.L_x_41:
[----:B-----5:R-:W-:Y:S01]  /*5c70*/  LOP3.LUT R32, R32, 0xff, RZ, 0xc0, !PT ;  /* 0x000000ff20207812 */ /* 0x020fe200078ec0ff */
[----:B------:R-:W-:Y:S01]  /*5c80*/  BSSY B1, `(.L_x_43) ;  /* 0x000000b000017945 */ /* 0x000fe20003800000 */
[----:B------:R-:W-:Y:S02]  /*5c90*/  ISETP.LT.OR P3, PT, R34, 0x2, !P1 ;  /* 0x000000022200780c */ /* 0x000fe40004f61670 */
[----:B------:R-:W-:-:S05]  /*5ca0*/  F2FP.F16.E5M2.UNPACK_B R32, R32 ;  /* 0x00000020ff20723e */ /* 0x000fca00020004ff */
[----:B------:R-:W-:-:S05]  /*5cb0*/  HADD2.F32 R32, -RZ, R32.H0_H0 ;  /* 0x20000020ff207230 */ /* 0x000fca0000004100 */
[----:B------:R-:W-:-:S04]  /*5cc0*/  FMUL R32, R32, UR25 ;  /* 0x0000001920207c20 */ /* 0x000fc80008400000 */
[----:B------:R-:W-:-:S05]  /*5cd0*/  FFMA R32, R225, UR24, R32 ;  /* 0x00000018e1207c23 */ /* 0x000fca0008000020 */
[----:B------:R-:W-:Y:S02]  /*5ce0*/  F2FP.SATFINITE.E5M2.F32.PACK_AB_MERGE_C R33, RZ, R32, RZ ;  /* 0x00000020ff21723e */ /* 0x000fe400048060ff */
[----:B------:R-:W-:-:S03]  /*5cf0*/  PRMT R32, RZ, 0x7610, R32 ;  /* 0x00007610ff207816 */ /* 0x000fc60000000020 */
[----:B------:R4:W-:Y:S01]  /*5d00*/  @!P5 STG.E.U8 desc[UR22][R26.64], R33 ;  /* 0x000000211a00d986 */ /* 0x0009e2000c101116 */
[----:B------:R-:W-:Y:S05]  /*5d10*/  @P3 BRA `(.L_x_44) ;  /* 0x0000000000043947 */ /* 0x000fea0003800000 */
[----:B------:R0:W5:Y:S02]  /*5d20*/  LDG.E.U8 R32, desc[UR22][R30.64+0x1] ;  /* 0x000001161e207981 */ /* 0x000164000c1e1100 */
.L_x_44:
[----:B------:R-:W-:Y:S05]  /*5d30*/  BSYNC B1 ;  /* 0x0000000000017941 */ /* 0x000fea0003800000 */
.L_x_43:
[----:B-----5:R-:W-:Y:S01]  /*5d40*/  LOP3.LUT R32, R32, 0xff, RZ, 0xc0, !PT ;  /* 0x000000ff20207812 */ /* 0x020fe200078ec0ff */
[----:B------:R-:W-:Y:S01]  /*5d50*/  BSSY B1, `(.L_x_45) ;  /* 0x000000b000017945 */ /* 0x000fe20003800000 */
[----:B------:R-:W-:Y:S02]  /*5d60*/  ISETP.LT.OR P4, PT, R34, 0x9, !P0 ;  /* 0x000000092200780c */ /* 0x000fe40004781670 */
[----:B------:R-:W-:-:S05]  /*5d70*/  F2FP.F16.E5M2.UNPACK_B R32, R32 ;  /* 0x00000020ff20723e */ /* 0x000fca00020004ff */
[----:B------:R-:W-:-:S05]  /*5d80*/  HADD2.F32 R32, -RZ, R32.H0_H0 ;  /* 0x20000020ff207230 */ /* 0x000fca0000004100 */
[----:B----4-:R-:W-:Y:S01]  /*5d90*/  FMUL R33, R32, UR25 ;  /* 0x0000001920217c20 */ /* 0x010fe20008400000 */
[----:B------:R-:W-:-:S03]  /*5da0*/  PRMT R32, RZ, 0x7610, R32 ;  /* 0x00007610ff207816 */ /* 0x000fc60000000020 */
[----:B------:R-:W-:-:S05]  /*5db0*/  FFMA R33, R224, UR24, R33 ;  /* 0x00000018e0217c23 */ /* 0x000fca0008000021 */
[----:B------:R-:W-:-:S05]  /*5dc0*/  F2FP.SATFINITE.E5M2.F32.PACK_AB_MERGE_C R33, RZ, R33, RZ ;  /* 0x00000021ff21723e */ /* 0x000fca00048060ff */
[----:B------:R4:W-:Y:S01]  /*5dd0*/  @!P3 STG.E.U8 desc[UR22][R26.64+0x1], R33 ;  /* 0x000001211a00b986 */ /* 0x0009e2000c101116 */
[----:B------:R-:W-:Y:S05]  /*5de0*/  @P4 BRA `(.L_x_46) ;  /* 0x0000000000044947 */ /* 0x000fea0003800000 */
[----:B------:R0:W5:Y:S02]  /*5df0*/  LDG.E.U8 R32, desc[UR22][R28.64+0x8] ;  /* 0x000008161c207981 */ /* 0x000164000c1e1100 */
.L_x_46:
[----:B------:R-:W-:Y:S05]  /*5e00*/  BSYNC B1 ;  /* 0x0000000000017941 */ /* 0x000fea0003800000 */
.L_x_45:
[----:B-----5:R-:W-:Y:S01]  /*5e10*/  LOP3.LUT R32, R32, 0xff, RZ, 0xc0, !PT ;  /* 0x000000ff20207812 */ /* 0x020fe200078ec0ff */
[----:B------:R-:W-:Y:S01]  /*5e20*/  BSSY B1, `(.L_x_47) ;  /* 0x000000b000017945 */ /* 0x000fe20003800000 */
[----:B------:R-:W-:Y:S02]  /*5e30*/  ISETP.LT.OR P3, PT, R34, 0xa, !P0 ;  /* 0x0000000a2200780c */ /* 0x000fe40004761670 */
[----:B------:R-:W-:-:S05]  /*5e40*/  F2FP.F16.E5M2.UNPACK_B R32, R32 ;  /* 0x00000020ff20723e */ /* 0x000fca00020004ff */
[----:B------:R-:W-:-:S05]  /*5e50*/  HADD2.F32 R32, -RZ, R32.H0_H0 ;  /* 0x20000020ff207230 */ /* 0x000fca0000004100 */
[----:B------:R-:W-:-:S04]  /*5e60*/  FMUL R32, R32, UR25 ;  /* 0x0000001920207c20 */ /* 0x000fc80008400000 */
[----:B------:R-:W-:-:S05]  /*5e70*/  FFMA R32, R223, UR24, R32 ;  /* 0x00000018df207c23 */ /* 0x000fca0008000020 */
[----:B----4-:R-:W-:Y:S02]  /*5e80*/  F2FP.SATFINITE.E5M2.F32.PACK_AB_MERGE_C R33, RZ, R32, RZ ;  /* 0x00000020ff21723e */ /* 0x010fe400048060ff */
[----:B------:R-:W-:-:S03]  /*5e90*/  PRMT R32, RZ, 0x7610, R32 ;  /* 0x00007610ff207816 */ /* 0x000fc60000000020 */
[----:B------:R4:W-:Y:S01]  /*5ea0*/  @!P4 STG.E.U8 desc[UR22][R24.64+0x8], R33 ;  /* 0x000008211800c986 */ /* 0x0009e2000c101116 */
[----:B------:R-:W-:Y:S05]  /*5eb0*/  @P3 BRA `(.L_x_48) ;  /* 0x0000000000043947 */ /* 0x000fea0003800000 */
[----:B------:R0:W5:Y:S02]  /*5ec0*/  LDG.E.U8 R32, desc[UR22][R28.64+0x9] ;  /* 0x000009161c207981 */ /* 0x000164000c1e1100 */
.L_x_48:
[----:B------:R-:W-:Y:S05]  /*5ed0*/  BSYNC B1 ;  /* 0x0000000000017941 */ /* 0x000fea0003800000 */
.L_x_47:
        /* <DEDUP_REMOVED lines=12> */
.L_x_50:
[----:B------:R-:W-:Y:S05]  /*5fa0*/  BSYNC B1 ;  /* 0x0000000000017941 */ /* 0x000fea0003800000 */
.L_x_49:
        /* <DEDUP_REMOVED lines=12> */
.L_x_52:
[----:B------:R-:W-:Y:S05]  /*6070*/  BSYNC B1 ;  /* 0x0000000000017941 */ /* 0x000fea0003800000 */
.L_x_51:
        /* <DEDUP_REMOVED lines=12> */
.L_x_54:
[----:B------:R-:W-:Y:S05]  /*6140*/  BSYNC B1 ;  /* 0x0000000000017941 */ /* 0x000fea0003800000 */
.L_x_53:
        /* <DEDUP_REMOVED lines=12> */
.L_x_56:
[----:B------:R-:W-:Y:S05]  /*6210*/  BSYNC B1 ;  /* 0x0000000000017941 */ /* 0x000fea0003800000 */
.L_x_55:
        /* <DEDUP_REMOVED lines=12> */
.L_x_58:
[----:B------:R-:W-:Y:S05]  /*62e0*/  BSYNC B1 ;  /* 0x0000000000017941 */ /* 0x000fea0003800000 */
.L_x_57:
        /* <DEDUP_REMOVED lines=12> */
.L_x_60:
[----:B------:R-:W-:Y:S05]  /*63b0*/  BSYNC B1 ;  /* 0x0000000000017941 */ /* 0x000fea0003800000 */
.L_x_59:
        /* <DEDUP_REMOVED lines=12> */
.L_x_62:
[----:B------:R-:W-:Y:S05]  /*6480*/  BSYNC B1 ;  /* 0x0000000000017941 */ /* 0x000fea0003800000 */
.L_x_61:
        /* <DEDUP_REMOVED lines=12> */
.L_x_64:
[----:B------:R-:W-:Y:S05]  /*6550*/  BSYNC B1 ;  /* 0x0000000000017941 */ /* 0x000fea0003800000 */
.L_x_63:
        /* <DEDUP_REMOVED lines=12> */
.L_x_66:
[----:B------:R-:W-:Y:S05]  /*6620*/  BSYNC B1 ;  /* 0x0000000000017941 */ /* 0x000fea0003800000 */
.L_x_65:
        /* <DEDUP_REMOVED lines=12> */
.L_x_68:
[----:B------:R-:W-:Y:S05]  /*66f0*/  BSYNC B1 ;  /* 0x0000000000017941 */ /* 0x000fea0003800000 */
.L_x_67:
        /* <DEDUP_REMOVED lines=12> */
.L_x_70:
[----:B------:R-:W-:Y:S05]  /*67c0*/  BSYNC B1 ;  /* 0x0000000000017941 */ /* 0x000fea0003800000 */
.L_x_69:
        /* <DEDUP_REMOVED lines=12> */
.L_x_72:
[----:B------:R-:W-:Y:S05]  /*6890*/  BSYNC B1 ;  /* 0x0000000000017941 */ /* 0x000fea0003800000 */
.L_x_71:
        /* <DEDUP_REMOVED lines=12> */
.L_x_74:
[----:B------:R-:W-:Y:S05]  /*6960*/  BSYNC B1 ;  /* 0x0000000000017941 */ /* 0x000fea0003800000 */
.L_x_73:
        /* <DEDUP_REMOVED lines=12> */
.L_x_76:
[----:B------:R-:W-:Y:S05]  /*6a30*/  BSYNC B1 ;  /* 0x0000000000017941 */ /* 0x000fea0003800000 */
.L_x_75:
        /* <DEDUP_REMOVED lines=12> */
.L_x_78:
[----:B------:R-:W-:Y:S05]  /*6b00*/  BSYNC B1 ;  /* 0x0000000000017941 */ /* 0x000fea0003800000 */
.L_x_77:
        /* <DEDUP_REMOVED lines=12> */
.L_x_80:
[----:B------:R-:W-:Y:S05]  /*6bd0*/  BSYNC B1 ;  /* 0x0000000000017941 */ /* 0x000fea0003800000 */
.L_x_79:
        /* <DEDUP_REMOVED lines=12> */
.L_x_82:
[----:B------:R-:W-:Y:S05]  /*6ca0*/  BSYNC B1 ;  /* 0x0000000000017941 */ /* 0x000fea0003800000 */
.L_x_81:
        /* <DEDUP_REMOVED lines=12> */
.L_x_84:
[----:B------:R-:W-:Y:S05]  /*6d70*/  BSYNC B1 ;  /* 0x0000000000017941 */ /* 0x000fea0003800000 */
.L_x_83:
        /* <DEDUP_REMOVED lines=12> */
.L_x_86:
[----:B------:R-:W-:Y:S05]  /*6e40*/  BSYNC B1 ;  /* 0x0000000000017941 */ /* 0x000fea0003800000 */
.L_x_85:
        /* <DEDUP_REMOVED lines=12> */
.L_x_88:
[----:B------:R-:W-:Y:S05]  /*6f10*/  BSYNC B1 ;  /* 0x0000000000017941 */ /* 0x000fea0003800000 */
.L_x_87:
        /* <DEDUP_REMOVED lines=12> */
.L_x_90:
[----:B------:R-:W-:Y:S05]  /*6fe0*/  BSYNC B1 ;  /* 0x0000000000017941 */ /* 0x000fea0003800000 */
.L_x_89:
        /* <DEDUP_REMOVED lines=12> */
.L_x_92:
[----:B------:R-:W-:Y:S05]  /*70b0*/  BSYNC B1 ;  /* 0x0000000000017941 */ /* 0x000fea0003800000 */
.L_x_91:
        /* <DEDUP_REMOVED lines=12> */
.L_x_94:
[----:B------:R-:W-:Y:S05]  /*7180*/  BSYNC B1 ;  /* 0x0000000000017941 */ /* 0x000fea0003800000 */
.L_x_93:
        /* <DEDUP_REMOVED lines=12> */
.L_x_96:
[----:B------:R-:W-:Y:S05]  /*7250*/  BSYNC B1 ;  /* 0x0000000000017941 */ /* 0x000fea0003800000 */
.L_x_95:
        /* <DEDUP_REMOVED lines=12> */
.L_x_98:
[----:B------:R-:W-:Y:S05]  /*7320*/  BSYNC B1 ;  /* 0x0000000000017941 */ /* 0x000fea0003800000 */
.L_x_97:
        /* <DEDUP_REMOVED lines=12> */
.L_x_100:
[----:B------:R-:W-:Y:S05]  /*73f0*/  BSYNC B1 ;  /* 0x0000000000017941 */ /* 0x000fea0003800000 */
.L_x_99:
        /* <DEDUP_REMOVED lines=12> */
.L_x_102:
[----:B------:R-:W-:Y:S05]  /*74c0*/  BSYNC B1 ;  /* 0x0000000000017941 */ /* 0x000fea0003800000 */
.L_x_101:
        /* <DEDUP_REMOVED lines=12> */
.L_x_104:
[----:B------:R-:W-:Y:S05]  /*7590*/  BSYNC B1 ;  /* 0x0000000000017941 */ /* 0x000fea0003800000 */
.L_x_103:
        /* <DEDUP_REMOVED lines=12> */
.L_x_106:
[----:B------:R-:W-:Y:S05]  /*7660*/  BSYNC B1 ;  /* 0x0000000000017941 */ /* 0x000fea0003800000 */
.L_x_105:
        /* <DEDUP_REMOVED lines=12> */
.L_x_108:
[----:B------:R-:W-:Y:S05]  /*7730*/  BSYNC B1 ;  /* 0x0000000000017941 */ /* 0x000fea0003800000 */
.L_x_107:
        /* <DEDUP_REMOVED lines=12> */
.L_x_110:
[----:B------:R-:W-:Y:S05]  /*7800*/  BSYNC B1 ;  /* 0x0000000000017941 */ /* 0x000fea0003800000 */
.L_x_109:
        /* <DEDUP_REMOVED lines=12> */
.L_x_112:
[----:B------:R-:W-:Y:S05]  /*78d0*/  BSYNC B1 ;  /* 0x0000000000017941 */ /* 0x000fea0003800000 */
.L_x_111:
        /* <DEDUP_REMOVED lines=12> */
.L_x_114:
[----:B------:R-:W-:Y:S05]  /*79a0*/  BSYNC B1 ;  /* 0x0000000000017941 */ /* 0x000fea0003800000 */
.L_x_113:
        /* <DEDUP_REMOVED lines=12> */
.L_x_116:
[----:B------:R-:W-:Y:S05]  /*7a70*/  BSYNC B1 ;  /* 0x0000000000017941 */ /* 0x000fea0003800000 */
.L_x_115:
        /* <DEDUP_REMOVED lines=12> */
.L_x_118:
[----:B------:R-:W-:Y:S05]  /*7b40*/  BSYNC B1 ;  /* 0x0000000000017941 */ /* 0x000fea0003800000 */
.L_x_117:
        /* <DEDUP_REMOVED lines=12> */
.L_x_120:
[----:B------:R-:W-:Y:S05]  /*7c10*/  BSYNC B1 ;  /* 0x0000000000017941 */ /* 0x000fea0003800000 */
.L_x_119:
        /* <DEDUP_REMOVED lines=12> */
.L_x_122:
[----:B------:R-:W-:Y:S05]  /*7ce0*/  BSYNC B1 ;  /* 0x0000000000017941 */ /* 0x000fea0003800000 */
.L_x_121:
        /* <DEDUP_REMOVED lines=12> */
.L_x_124:
[----:B------:R-:W-:Y:S05]  /*7db0*/  BSYNC B1 ;  /* 0x0000000000017941 */ /* 0x000fea0003800000 */
.L_x_123:
        /* <DEDUP_REMOVED lines=12> */
.L_x_126:
[----:B------:R-:W-:Y:S05]  /*7e80*/  BSYNC B1 ;  /* 0x0000000000017941 */ /* 0x000fea0003800000 */
.L_x_125:
        /* <DEDUP_REMOVED lines=12> */
.L_x_128:
[----:B------:R-:W-:Y:S05]  /*7f50*/  BSYNC B1 ;  /* 0x0000000000017941 */ /* 0x000fea0003800000 */
.L_x_127:
        /* <DEDUP_REMOVED lines=12> */
.L_x_130:
[----:B------:R-:W-:Y:S05]  /*8020*/  BSYNC B1 ;  /* 0x0000000000017941 */ /* 0x000fea0003800000 */
.L_x_129:
        /* <DEDUP_REMOVED lines=12> */
.L_x_132:
[----:B------:R-:W-:Y:S05]  /*80f0*/  BSYNC B1 ;  /* 0x0000000000017941 */ /* 0x000fea0003800000 */
.L_x_131:
        /* <DEDUP_REMOVED lines=12> */
.L_x_134:
[----:B------:R-:W-:Y:S05]  /*81c0*/  BSYNC B1 ;  /* 0x0000000000017941 */ /* 0x000fea0003800000 */
.L_x_133:
        /* <DEDUP_REMOVED lines=12> */
.L_x_136:
[----:B------:R-:W-:Y:S05]  /*8290*/  BSYNC B1 ;  /* 0x0000000000017941 */ /* 0x000fea0003800000 */
.L_x_135:
        /* <DEDUP_REMOVED lines=12> */
.L_x_138:
[----:B------:R-:W-:Y:S05]  /*8360*/  BSYNC B1 ;  /* 0x0000000000017941 */ /* 0x000fea0003800000 */
.L_x_137:
        /* <DEDUP_REMOVED lines=12> */
.L_x_140:
[----:B------:R-:W-:Y:S05]  /*8430*/  BSYNC B1 ;  /* 0x0000000000017941 */ /* 0x000fea0003800000 */
.L_x_139:
        /* <DEDUP_REMOVED lines=12> */
.L_x_142:
[----:B------:R-:W-:Y:S05]  /*8500*/  BSYNC B1 ;  /* 0x0000000000017941 */ /* 0x000fea0003800000 */
.L_x_141:
        /* <DEDUP_REMOVED lines=12> */
.L_x_144:
[----:B------:R-:W-:Y:S05]  /*85d0*/  BSYNC B1 ;  /* 0x0000000000017941 */ /* 0x000fea0003800000 */
.L_x_143:
        /* <DEDUP_REMOVED lines=12> */
.L_x_146:
[----:B------:R-:W-:Y:S05]  /*86a0*/  BSYNC B1 ;  /* 0x0000000000017941 */ /* 0x000fea0003800000 */
.L_x_145:
        /* <DEDUP_REMOVED lines=12> */
.L_x_148:
[----:B------:R-:W-:Y:S05]  /*8770*/  BSYNC B1 ;  /* 0x0000000000017941 */ /* 0x000fea0003800000 */
.L_x_147:
        /* <DEDUP_REMOVED lines=12> */
.L_x_150:
[----:B------:R-:W-:Y:S05]  /*8840*/  BSYNC B1 ;  /* 0x0000000000017941 */ /* 0x000fea0003800000 */
.L_x_149:
        /* <DEDUP_REMOVED lines=12> */
.L_x_152:
[----:B------:R-:W-:Y:S05]  /*8910*/  BSYNC B1 ;  /* 0x0000000000017941 */ /* 0x000fea0003800000 */
.L_x_151:
        /* <DEDUP_REMOVED lines=12> */
.L_x_154:
[----:B------:R-:W-:Y:S05]  /*89e0*/  BSYNC B1 ;  /* 0x0000000000017941 */ /* 0x000fea0003800000 */
.L_x_153:
        /* <DEDUP_REMOVED lines=12> */
.L_x_156:
[----:B------:R-:W-:Y:S05]  /*8ab0*/  BSYNC B1 ;  /* 0x0000000000017941 */ /* 0x000fea0003800000 */
.L_x_155:
        /* <DEDUP_REMOVED lines=12> */
.L_x_158:
[----:B------:R-:W-:Y:S05]  /*8b80*/  BSYNC B1 ;  /* 0x0000000000017941 */ /* 0x000fea0003800000 */
.L_x_157:
        /* <DEDUP_REMOVED lines=12> */
.L_x_160:
[----:B------:R-:W-:Y:S05]  /*8c50*/  BSYNC B1 ;  /* 0x0000000000017941 */ /* 0x000fea0003800000 */
.L_x_159:
        /* <DEDUP_REMOVED lines=12> */
.L_x_162:
[----:B------:R-:W-:Y:S05]  /*8d20*/  BSYNC B1 ;  /* 0x0000000000017941 */ /* 0x000fea0003800000 */
.L_x_161:
        /* <DEDUP_REMOVED lines=12> */
.L_x_164:
[----:B------:R-:W-:Y:S05]  /*8df0*/  BSYNC B1 ;  /* 0x0000000000017941 */ /* 0x000fea0003800000 */
.L_x_163:
        /* <DEDUP_REMOVED lines=12> */
.L_x_166:
[----:B------:R-:W-:Y:S05]  /*8ec0*/  BSYNC B1 ;  /* 0x0000000000017941 */ /* 0x000fea0003800000 */
.L_x_165:
        /* <DEDUP_REMOVED lines=12> */
.L_x_168:
[----:B------:R-:W-:Y:S05]  /*8f90*/  BSYNC B1 ;  /* 0x0000000000017941 */ /* 0x000fea0003800000 */
.L_x_167:
        /* <DEDUP_REMOVED lines=12> */
.L_x_170:
[----:B------:R-:W-:Y:S05]  /*9060*/  BSYNC B1 ;  /* 0x0000000000017941 */ /* 0x000fea0003800000 */
.L_x_169:
        /* <DEDUP_REMOVED lines=12> */
.L_x_172:
[----:B------:R-:W-:Y:S05]  /*9130*/  BSYNC B1 ;  /* 0x0000000000017941 */ /* 0x000fea0003800000 */
.L_x_171:
        /* <DEDUP_REMOVED lines=12> */
.L_x_174:
[----:B------:R-:W-:Y:S05]  /*9200*/  BSYNC B1 ;  /* 0x0000000000017941 */ /* 0x000fea0003800000 */
.L_x_173:
        /* <DEDUP_REMOVED lines=12> */
.L_x_176:
[----:B------:R-:W-:Y:S05]  /*92d0*/  BSYNC B1 ;  /* 0x0000000000017941 */ /* 0x000fea0003800000 */
.L_x_175:
        /* <DEDUP_REMOVED lines=12> */
.L_x_178:
[----:B------:R-:W-:Y:S05]  /*93a0*/  BSYNC B1 ;  /* 0x0000000000017941 */ /* 0x000fea0003800000 */
.L_x_177:
        /* <DEDUP_REMOVED lines=12> */
.L_x_180:
[----:B------:R-:W-:Y:S05]  /*9470*/  BSYNC B1 ;  /* 0x0000000000017941 */ /* 0x000fea0003800000 */
.L_x_179:
        /* <DEDUP_REMOVED lines=12> */
.L_x_182:
[----:B------:R-:W-:Y:S05]  /*9540*/  BSYNC B1 ;  /* 0x0000000000017941 */ /* 0x000fea0003800000 */
.L_x_181:
        /* <DEDUP_REMOVED lines=12> */
.L_x_184:
[----:B------:R-:W-:Y:S05]  /*9610*/  BSYNC B1 ;  /* 0x0000000000017941 */ /* 0x000fea0003800000 */
.L_x_183:
        /* <DEDUP_REMOVED lines=12> */
.L_x_186:
[----:B------:R-:W-:Y:S05]  /*96e0*/  BSYNC B1 ;  /* 0x0000000000017941 */ /* 0x000fea0003800000 */
.L_x_185:
        /* <DEDUP_REMOVED lines=12> */
.L_x_188:
[----:B------:R-:W-:Y:S05]  /*97b0*/  BSYNC B1 ;  /* 0x0000000000017941 */ /* 0x000fea0003800000 */
.L_x_187:
        /* <DEDUP_REMOVED lines=12> */
.L_x_190:
[----:B------:R-:W-:Y:S05]  /*9880*/  BSYNC B1 ;  /* 0x0000000000017941 */ /* 0x000fea0003800000 */
.L_x_189:
[----:B-----5:R-:W-:Y:S01]  /*9890*/  LOP3.LUT R32, R32, 0xff, RZ, 0xc0, !PT ;  /* 0x000000ff20207812 */ /* 0x020fe200078ec0ff */
[----:B------:R-:W-:Y:S01]  /*98a0*/  BSSY B1, `(.L_x_191) ;  /* 0x000000b000017945 */ /* 0x000fe20003800000 */
[----:B------:R-:W-:Y:S02]  /*98b0*/  ISETP.LT.OR P3, PT, R34, 0x9a, !P0 ;  /* 0x0000009a2200780c */ /* 0x000fe40004761670 */
[----:B------:R-:W-:-:S05]  /*98c0*/  F2FP.F16.E5M2.UNPACK_B R32, R32 ;  /* 0x00000020ff20723e */ /* 0x000fca00020004ff */
[----:B------:R-:W-:-:S05]  /*98d0*/  HADD2.F32 R32, -RZ, R32.H0_H0 ;  /* 0x20000020ff207230 */ /* 0x000fca0000004100 */
[----:B------:R-:W-:-:S04]  /*98e0*/  FMUL R32, R32, UR25 ;  /* 0x0000001920207c20 */ /* 0x000fc80008400000 */
[----:B------:R-:W-:Y:S01]  /*98f0*/  FFMA R32, R23, UR24, R32 ;  /* 0x0000001817207c23 */ /* 0x000fe20008000020 */
[----:B------:R-:W-:-:S04]  /*9900*/  PRMT R23, RZ, 0x7610, R23 ;  /* 0x00007610ff177816 */ /* 0x000fc80000000017 */
[----:B----4-:R-:W-:-:S05]  /*9910*/  F2FP.SATFINITE.E5M2.F32.PACK_AB_MERGE_C R33, RZ, R32, RZ ;  /* 0x00000020ff21723e */ /* 0x010fca00048060ff */
[----:B------:R4:W-:Y:S01]  /*9920*/  @!P4 STG.E.U8 desc[UR22][R24.64+0x98], R33 ;  /* 0x000098211800c986 */ /* 0x0009e2000c101116 */
[----:B------:R-:W-:Y:S05]  /*9930*/  @P3 BRA `(.L_x_192) ;  /* 0x0000000000043947 */ /* 0x000fea0003800000 */
[----:B------:R0:W5:Y:S02]  /*9940*/  LDG.E.U8 R23, desc[UR22][R28.64+0x99] ;  /* 0x000099161c177981 */ /* 0x000164000c1e1100 */
.L_x_192:
[----:B------:R-:W-:Y:S05]  /*9950*/  BSYNC B1 ;  /* 0x0000000000017941 */ /* 0x000fea0003800000 */
.L_x_191:
        /* <DEDUP_REMOVED lines=8> */
[----:B------:R-:W-:-:S05]  /*99e0*/  F2FP.SATFINITE.E5M2.F32.PACK_AB_MERGE_C R23, RZ, R23, RZ ;  /* 0x00000017ff17723e */ /* 0x000fca00048060ff */
[----:B------:R0:W-:Y:S01]  /*99f0*/  @!P3 STG.E.U8 desc[UR22][R24.64+0x99], R23 ;  /* 0x000099171800b986 */ /* 0x0001e2000c101116 */
[----:B------:R-:W-:Y:S05]  /*9a00*/  @P4 BRA `(.L_x_194) ;  /* 0x0000000000044947 */ /* 0x000fea0003800000 */
[----:B------:R0:W5:Y:S02]  /*9a10*/  LDG.E.U8 R22, desc[UR22][R30.64+0x98] ;  /* 0x000098161e167981 */ /* 0x000164000c1e1100 */
.L_x_194:
[----:B------:R-:W-:Y:S05]  /*9a20*/  BSYNC B1 ;  /* 0x0000000000017941 */ /* 0x000fea0003800000 */
.L_x_193:
        /* <DEDUP_REMOVED lines=8> */
[----:B0-----:R-:W-:-:S05]  /*9ab0*/  F2FP.SATFINITE.E5M2.F32.PACK_AB_MERGE_C R23, RZ, R22, RZ ;  /* 0x00000016ff17723e */ /* 0x001fca00048060ff */
[----:B------:R0:W-:Y:S01]  /*9ac0*/  @!P4 STG.E.U8 desc[UR22][R26.64+0x98], R23 ;  /* 0x000098171a00c986 */ /* 0x0001e2000c101116 */
[----:B------:R-:W-:Y:S05]  /*9ad0*/  @P3 BRA `(.L_x_196) ;  /* 0x0000000000043947 */ /* 0x000fea0003800000 */
[----:B------:R0:W5:Y:S02]  /*9ae0*/  LDG.E.U8 R21, desc[UR22][R30.64+0x99] ;  /* 0x000099161e157981 */ /* 0x000164000c1e1100 */
.L_x_196:
[----:B------:R-:W-:Y:S05]  /*9af0*/  BSYNC B1 ;  /* 0x0000000000017941 */ /* 0x000fea0003800000 */
.L_x_195:
        /* <DEDUP_REMOVED lines=12> */
.L_x_198:
[----:B------:R-:W-:Y:S05]  /*9bc0*/  BSYNC B1 ;  /* 0x0000000000017941 */ /* 0x000fea0003800000 */
.L_x_197:
        /* <DEDUP_REMOVED lines=12> */
.L_x_200:
[----:B------:R-:W-:Y:S05]  /*9c90*/  BSYNC B1 ;  /* 0x0000000000017941 */ /* 0x000fea0003800000 */
.L_x_199:
        /* <DEDUP_REMOVED lines=12> */
.L_x_202:
[----:B------:R-:W-:Y:S05]  /*9d60*/  BSYNC B1 ;  /* 0x0000000000017941 */ /* 0x000fea0003800000 */
.L_x_201:
        /* <DEDUP_REMOVED lines=12> */
.L_x_204:
[----:B------:R-:W-:Y:S05]  /*9e30*/  BSYNC B1 ;  /* 0x0000000000017941 */ /* 0x000fea0003800000 */
.L_x_203:
        /* <DEDUP_REMOVED lines=12> */
.L_x_206:
[----:B------:R-:W-:Y:S05]  /*9f00*/  BSYNC B1 ;  /* 0x0000000000017941 */ /* 0x000fea0003800000 */
.L_x_205:
        /* <DEDUP_REMOVED lines=12> */
.L_x_208:
[----:B------:R-:W-:Y:S05]  /*9fd0*/  BSYNC B1 ;  /* 0x0000000000017941 */ /* 0x000fea0003800000 */
.L_x_207:
        /* <DEDUP_REMOVED lines=12> */
.L_x_210:
[----:B------:R-:W-:Y:S05]  /*a0a0*/  BSYNC B1 ;  /* 0x0000000000017941 */ /* 0x000fea0003800000 */
.L_x_209:
        /* <DEDUP_REMOVED lines=12> */
.L_x_212:
[----:B------:R-:W-:Y:S05]  /*a170*/  BSYNC B1 ;  /* 0x0000000000017941 */ /* 0x000fea0003800000 */
.L_x_211:
        /* <DEDUP_REMOVED lines=12> */
.L_x_214:
[----:B------:R-:W-:Y:S05]  /*a240*/  BSYNC B1 ;  /* 0x0000000000017941 */ /* 0x000fea0003800000 */
.L_x_213:
        /* <DEDUP_REMOVED lines=12> */
.L_x_216:
[----:B------:R-:W-:Y:S05]  /*a310*/  BSYNC B1 ;  /* 0x0000000000017941 */ /* 0x000fea0003800000 */
.L_x_215:
        /* <DEDUP_REMOVED lines=12> */
.L_x_218:
[----:B------:R-:W-:Y:S05]  /*a3e0*/  BSYNC B1 ;  /* 0x0000000000017941 */ /* 0x000fea0003800000 */
.L_x_217:
        /* <DEDUP_REMOVED lines=12> */
.L_x_220:
[----:B------:R-:W-:Y:S05]  /*a4b0*/  BSYNC B1 ;  /* 0x0000000000017941 */ /* 0x000fea0003800000 */
.L_x_219:
        /* <DEDUP_REMOVED lines=12> */
.L_x_222:
[----:B------:R-:W-:Y:S05]  /*a580*/  BSYNC B1 ;  /* 0x0000000000017941 */ /* 0x000fea0003800000 */
.L_x_221:
        /* <DEDUP_REMOVED lines=12> */
.L_x_224:
[----:B------:R-:W-:Y:S05]  /*a650*/  BSYNC B1 ;  /* 0x0000000000017941 */ /* 0x000fea0003800000 */
.L_x_223:
        /* <DEDUP_REMOVED lines=12> */
.L_x_226:
[----:B------:R-:W-:Y:S05]  /*a720*/  BSYNC B1 ;  /* 0x0000000000017941 */ /* 0x000fea0003800000 */
.L_x_225:
        /* <DEDUP_REMOVED lines=12> */
.L_x_228:
[----:B------:R-:W-:Y:S05]  /*a7f0*/  BSYNC B1 ;  /* 0x0000000000017941 */ /* 0x000fea0003800000 */
.L_x_227:
        /* <DEDUP_REMOVED lines=12> */
.L_x_230:
[----:B------:R-:W-:Y:S05]  /*a8c0*/  BSYNC B1 ;  /* 0x0000000000017941 */ /* 0x000fea0003800000 */
.L_x_229:
        /* <DEDUP_REMOVED lines=12> */
.L_x_232:
[----:B------:R-:W-:Y:S05]  /*a990*/  BSYNC B1 ;  /* 0x0000000000017941 */ /* 0x000fea0003800000 */
.L_x_231:
        /* <DEDUP_REMOVED lines=12> */
.L_x_234:
[----:B------:R-:W-:Y:S05]  /*aa60*/  BSYNC B1 ;  /* 0x0000000000017941 */ /* 0x000fea0003800000 */
.L_x_233:
[----:B-----5:R-:W-:Y:S01]  /*aa70*/  LOP3.LUT R2, R2, 0xff, RZ, 0xc0, !PT ;  /* 0x000000ff02027812 */ /* 0x020fe200078ec0ff */
[----:B------:R-:W-:Y:S01]  /*aa80*/  BSSY B1, `(.L_x_235) ;  /* 0x000000b000017945 */ /* 0x000fe20003800000 */
[----:B------:R-:W-:Y:S02]  /*aa90*/  ISETP.LT.OR P3, PT, R34, 0xc2, !P1 ;  /* 0x000000c22200780c */ /* 0x000fe40004f61670 */
[----:B------:R-:W-:-:S05]  /*aaa0*/  F2FP.F16.E5M2.UNPACK_B R2, R2 ;  /* 0x00000002ff02723e */ /* 0x000fca00020004ff */
[----:B------:R-:W-:-:S05]  /*aab0*/  HADD2.F32 R2, -RZ, R2.H0_H0 ;  /* 0x20000002ff027230 */ /* 0x000fca0000004100 */
[----:B0-----:R-:W-:-:S04]  /*aac0*/  FMUL R3, R2, UR25 ;  /* 0x0000001902037c20 */ /* 0x001fc80008400000 */
[----:B------:R-:W-:Y:S01]  /*aad0*/  FFMA R3, R0, UR24, R3 ;  /* 0x0000001800037c23 */ /* 0x000fe20008000003 */
[----:B------:R-:W-:-:S04]  /*aae0*/  PRMT R0, RZ, 0x7610, R0 ;  /* 0x00007610ff007816 */ /* 0x000fc80000000000 */
[----:B------:R-:W-:-:S05]  /*aaf0*/  F2FP.SATFINITE.E5M2.F32.PACK_AB_MERGE_C R3, RZ, R3, RZ ;  /* 0x00000003ff03723e */ /* 0x000fca00048060ff */
[----:B------:R0:W-:Y:S01]  /*ab00*/  @!P4 STG.E.U8 desc[UR22][R26.64+0xc0], R3 ;  /* 0x0000c0031a00c986 */ /* 0x0001e2000c101116 */
[----:B------:R-:W-:Y:S05]  /*ab10*/  @P3 BRA `(.L_x_236) ;  /* 0x0000000000043947 */ /* 0x000fea0003800000 */
[----:B------:R0:W5:Y:S02]  /*ab20*/  LDG.E.U8 R0, desc[UR22][R30.64+0xc1] ;  /* 0x0000c1161e007981 */ /* 0x000164000c1e1100 */
.L_x_236:
[----:B------:R-:W-:Y:S05]  /*ab30*/  BSYNC B1 ;  /* 0x0000000000017941 */ /* 0x000fea0003800000 */
.L_x_235:
[----:B------:R-:W2:Y:S01]  /*ab40*/  LDL.LU R2, [R1] ;  /* 0x0000000001027983 */ /* 0x000ea20000300800 */
[----:B-----5:R-:W-:Y:S01]  /*ab50*/  LOP3.LUT R0, R0, 0xff, RZ, 0xc0, !PT ;  /* 0x000000ff00007812 */ /* 0x020fe200078ec0ff */
[----:B------:R-:W-:Y:S01]  /*ab60*/  BSSY B1, `(.L_x_237) ;  /* 0x000000b000017945 */ /* 0x000fe20003800000 */
[----:B------:R-:W-:Y:S02]  /*ab70*/  ISETP.LT.OR P4, PT, R34, 0xc9, !P0 ;  /* 0x000000c92200780c */ /* 0x000fe40004781670 */
[----:B------:R-:W-:-:S05]  /*ab80*/  F2FP.F16.E5M2.UNPACK_B R0, R0 ;  /* 0x00000000ff00723e */ /* 0x000fca00020004ff */
[----:B------:R-:W-:-:S05]  /*ab90*/  HADD2.F32 R0, -RZ, R0.H0_H0 ;  /* 0x20000000ff007230 */ /* 0x000fca0000004100 */
[----:B------:R-:W-:-:S04]  /*aba0*/  FMUL R0, R0, UR25 ;  /* 0x0000001900007c20 */ /* 0x000fc80008400000 */
[----:B--2---:R-:W-:-:S05]  /*abb0*/  FFMA R0, R2, UR24, R0 ;  /* 0x0000001802007c23 */ /* 0x004fca0008000000 */
[----:B0-----:R-:W-:Y:S02]  /*abc0*/  F2FP.SATFINITE.E5M2.F32.PACK_AB_MERGE_C R3, RZ, R0, RZ ;  /* 0x00000000ff03723e */ /* 0x001fe400048060ff */
[----:B------:R-:W-:-:S03]  /*abd0*/  PRMT R0, RZ, 0x7610, R0 ;  /* 0x00007610ff007816 */ /* 0x000fc60000000000 */
[----:B------:R0:W-:Y:S01]  /*abe0*/  @!P3 STG.E.U8 desc[UR22][R26.64+0xc1], R3 ;  /* 0x0000c1031a00b986 */ /* 0x0001e2000c101116 */
[----:B------:R-:W-:Y:S05]  /*abf0*/  @P4 BRA `(.L_x_238) ;  /* 0x0000000000044947 */ /* 0x000fea0003800000 */
[----:B------:R2:W5:Y:S02]  /*ac00*/  LDG.E.U8 R0, desc[UR22][R28.64+0xc8] ;  /* 0x0000c8161c007981 */ /* 0x000564000c1e1100 */
.L_x_238:
[----:B------:R-:W-:Y:S05]  /*ac10*/  BSYNC B1 ;  /* 0x0000000000017941 */ /* 0x000fea0003800000 */
.L_x_237:
[----:B------:R-:W3:Y:S01]  /*ac20*/  LDL.LU R2, [R1+0x4] ;  /* 0x0000040001027983 */ /* 0x000ee20000300800 */
[----:B-----5:R-:W-:Y:S01]  /*ac30*/  LOP3.LUT R0, R0, 0xff, RZ, 0xc0, !PT ;  /* 0x000000ff00007812 */ /* 0x020fe200078ec0ff */
[----:B------:R-:W-:Y:S01]  /*ac40*/  BSSY B1, `(.L_x_239) ;  /* 0x000000b000017945 */ /* 0x000fe20003800000 */
[----:B------:R-:W-:Y:S02]  /*ac50*/  ISETP.LT.OR P3, PT, R34, 0xca, !P0 ;  /* 0x000000ca2200780c */ /* 0x000fe40004761670 */
[----:B------:R-:W-:-:S05]  /*ac60*/  F2FP.F16.E5M2.UNPACK_B R0, R0 ;  /* 0x00000000ff00723e */ /* 0x000fca00020004ff */
[----:B------:R-:W-:-:S05]  /*ac70*/  HADD2.F32 R0, -RZ, R0.H0_H0 ;  /* 0x20000000ff007230 */ /* 0x000fca0000004100 */
[----:B------:R-:W-:-:S04]  /*ac80*/  FMUL R0, R0, UR25 ;  /* 0x0000001900007c20 */ /* 0x000fc80008400000 */
[----:B---3--:R-:W-:-:S05]  /*ac90*/  FFMA R0, R2, UR24, R0 ;  /* 0x0000001802007c23 */ /* 0x008fca0008000000 */
[----:B0-----:R-:W-:Y:S02]  /*aca0*/  F2FP.SATFINITE.E5M2.F32.PACK_AB_MERGE_C R3, RZ, R0, RZ ;  /* 0x00000000ff03723e */ /* 0x001fe400048060ff */
[----:B------:R-:W-:-:S03]  /*acb0*/  PRMT R0, RZ, 0x7610, R0 ;  /* 0x00007610ff007816 */ /* 0x000fc60000000000 */
[----:B------:R0:W-:Y:S01]  /*acc0*/  @!P4 STG.E.U8 desc[UR22][R24.64+0xc8], R3 ;  /* 0x0000c8031800c986 */ /* 0x0001e2000c101116 */
[----:B------:R-:W-:Y:S05]  /*acd0*/  @P3 BRA `(.L_x_240) ;  /* 0x0000000000043947 */ /* 0x000fea0003800000 */
[----:B------:R3:W5:Y:S02]  /*ace0*/  LDG.E.U8 R0, desc[UR22][R28.64+0xc9] ;  /* 0x0000c9161c007981 */ /* 0x000764000c1e1100 */
.L_x_240:
[----:B------:R-:W-:Y:S05]  /*acf0*/  BSYNC B1 ;  /* 0x0000000000017941 */ /* 0x000fea0003800000 */
.L_x_239:
[----:B------:R-:W2:Y:S01]  /*ad00*/  LDL.LU R2, [R1+0x8] ;  /* 0x0000080001027983 */ /* 0x000ea20000300800 */
        /* <DEDUP_REMOVED lines=12> */
.L_x_242:
[----:B------:R-:W-:Y:S05]  /*add0*/  BSYNC B1 ;  /* 0x0000000000017941 */ /* 0x000fea0003800000 */
.L_x_241:
        /* <DEDUP_REMOVED lines=13> */
.L_x_244:
[----:B------:R-:W-:Y:S05]  /*aeb0*/  BSYNC B1 ;  /* 0x0000000000017941 */ /* 0x000fea0003800000 */
.L_x_243:
        /* <DEDUP_REMOVED lines=13> */
.L_x_246:
[----:B------:R-:W-:Y:S05]  /*af90*/  BSYNC B1 ;  /* 0x0000000000017941 */ /* 0x000fea0003800000 */
.L_x_245:
        /* <DEDUP_REMOVED lines=13> */
.L_x_248:
[----:B------:R-:W-:Y:S05]  /*b070*/  BSYNC B1 ;  /* 0x0000000000017941 */ /* 0x000fea0003800000 */
.L_x_247:
        /* <DEDUP_REMOVED lines=13> */
.L_x_250:
[----:B------:R-:W-:Y:S05]  /*b150*/  BSYNC B1 ;  /* 0x0000000000017941 */ /* 0x000fea0003800000 */
.L_x_249:
        /* <DEDUP_REMOVED lines=13> */
.L_x_252:
[----:B------:R-:W-:Y:S05]  /*b230*/  BSYNC B1 ;  /* 0x0000000000017941 */ /* 0x000fea0003800000 */
.L_x_251:
        /* <DEDUP_REMOVED lines=13> */
.L_x_254:
[----:B------:R-:W-:Y:S05]  /*b310*/  BSYNC B1 ;  /* 0x0000000000017941 */ /* 0x000fea0003800000 */
.L_x_253:
        /* <DEDUP_REMOVED lines=13> */
.L_x_256:
[----:B------:R-:W-:Y:S05]  /*b3f0*/  BSYNC B1 ;  /* 0x0000000000017941 */ /* 0x000fea0003800000 */
.L_x_255:
        /* <DEDUP_REMOVED lines=13> */
.L_x_258:
[----:B------:R-:W-:Y:S05]  /*b4d0*/  BSYNC B1 ;  /* 0x0000000000017941 */ /* 0x000fea0003800000 */
.L_x_257:
        /* <DEDUP_REMOVED lines=13> */
.L_x_260:
[----:B------:R-:W-:Y:S05]  /*b5b0*/  BSYNC B1 ;  /* 0x0000000000017941 */ /* 0x000fea0003800000 */
.L_x_259:
        /* <DEDUP_REMOVED lines=13> */
.L_x_262:
[----:B------:R-:W-:Y:S05]  /*b690*/  BSYNC B1 ;  /* 0x0000000000017941 */ /* 0x000fea0003800000 */
.L_x_261:
        /* <DEDUP_REMOVED lines=13> */
.L_x_264:
[----:B------:R-:W-:Y:S05]  /*b770*/  BSYNC B1 ;  /* 0x0000000000017941 */ /* 0x000fea0003800000 */
.L_x_263:
        /* <DEDUP_REMOVED lines=13> */
.L_x_266:
[----:B------:R-:W-:Y:S05]  /*b850*/  BSYNC B1 ;  /* 0x0000000000017941 */ /* 0x000fea0003800000 */
.L_x_265:
        /* <DEDUP_REMOVED lines=13> */
.L_x_268:
[----:B------:R-:W-:Y:S05]  /*b930*/  BSYNC B1 ;  /* 0x0000000000017941 */ /* 0x000fea0003800000 */
.L_x_267:
        /* <DEDUP_REMOVED lines=13> */
.L_x_270:
[----:B------:R-:W-:Y:S05]  /*ba10*/  BSYNC B1 ;  /* 0x0000000000017941 */ /* 0x000fea0003800000 */
.L_x_269:
        /* <DEDUP_REMOVED lines=13> */
.L_x_272:
[----:B------:R-:W-:Y:S05]  /*baf0*/  BSYNC B1 ;  /* 0x0000000000017941 */ /* 0x000fea0003800000 */
.L_x_271:
        /* <DEDUP_REMOVED lines=13> */
.L_x_274:
[----:B------:R-:W-:Y:S05]  /*bbd0*/  BSYNC B1 ;  /* 0x0000000000017941 */ /* 0x000fea0003800000 */
.L_x_273:
        /* <DEDUP_REMOVED lines=13> */
.L_x_276:
[----:B------:R-:W-:Y:S05]  /*bcb0*/  BSYNC B1 ;  /* 0x0000000000017941 */ /* 0x000fea0003800000 */
.L_x_275:
        /* <DEDUP_REMOVED lines=13> */
.L_x_278:
[----:B------:R-:W-:Y:S05]  /*bd90*/  BSYNC B1 ;  /* 0x0000000000017941 */ /* 0x000fea0003800000 */
.L_x_277:
        /* <DEDUP_REMOVED lines=13> */
.L_x_280:
[----:B------:R-:W-:Y:S05]  /*be70*/  BSYNC B1 ;  /* 0x0000000000017941 */ /* 0x000fea0003800000 */
.L_x_279:
        /* <DEDUP_REMOVED lines=13> */
.L_x_282:
[----:B------:R-:W-:Y:S05]  /*bf50*/  BSYNC B1 ;  /* 0x0000000000017941 */ /* 0x000fea0003800000 */
.L_x_281:
        /* <DEDUP_REMOVED lines=13> */
.L_x_284:
[----:B------:R-:W-:Y:S05]  /*c030*/  BSYNC B1 ;  /* 0x0000000000017941 */ /* 0x000fea0003800000 */
.L_x_283:
        /* <DEDUP_REMOVED lines=13> */
.L_x_286:
[----:B------:R-:W-:Y:S05]  /*c110*/  BSYNC B1 ;  /* 0x0000000000017941 */ /* 0x000fea0003800000 */
.L_x_285:
        /* <DEDUP_REMOVED lines=13> */
.L_x_288:
[----:B------:R-:W-:Y:S05]  /*c1f0*/  BSYNC B1 ;  /* 0x0000000000017941 */ /* 0x000fea0003800000 */
.L_x_287:
        /* <DEDUP_REMOVED lines=13> */
.L_x_290:
[----:B------:R-:W-:Y:S05]  /*c2d0*/  BSYNC B1 ;  /* 0x0000000000017941 */ /* 0x000fea0003800000 */
.L_x_289:
        /* <DEDUP_REMOVED lines=13> */
.L_x_292:
[----:B------:R-:W-:Y:S05]  /*c3b0*/  BSYNC B1 ;  /* 0x0000000000017941 */ /* 0x000fea0003800000 */
.L_x_291:
[----:B------:R-:W-:Y:S05]  /*c3c0*/  @P1 BRA `(.L_x_293) ;  /* 0x0000002000a01947 */ /* 0x000fea0003800000 */
[----:B------:R-:W2:Y:S01]  /*c3d0*/  LDL.LU R2, [R1+0x70] ;  /* 0x0000700001027983 */ /* 0x000ea20000300800 */
[----:B-----5:R-:W-:-:S04]  /*c3e0*/  LOP3.LUT R0, R0, 0xff, RZ, 0xc0, !PT ;  /* 0x000000ff00007812 */ /* 0x020fc800078ec0ff */
[----:B------:R-:W-:-:S05]  /*c3f0*/  F2FP.F16.E5M2.UNPACK_B R0, R0 ;  /* 0x00000000ff00723e */ /* 0x000fca00020004ff */
[----:B------:R-:W-:-:S05]  /*c400*/  HADD2.F32 R0, -RZ, R0.H0_H0 ;  /* 0x20000000ff007230 */ /* 0x000fca0000004100 */
[----:B------:R-:W-:-:S04]  /*c410*/  FMUL R0, R0, UR25 ;  /* 0x0000001900007c20 */ /* 0x000fc80008400000 */
[----:B--2---:R-:W-:-:S05]  /*c420*/  FFMA R0, R2, UR24, R0 ;  /* 0x0000001802007c23 */ /* 0x004fca0008000000 */
[----:B0-----:R-:W-:-:S05]  /*c430*/  F2FP.SATFINITE.E5M2.F32.PACK_AB_MERGE_C R3, RZ, R0, RZ ;  /* 0x00000000ff03723e */ /* 0x001fca00048060ff */
[----:B------:R0:W-:Y:S01]  /*c440*/  STG.E.U8 desc[UR22][R26.64+0xf9], R3 ;  /* 0x0000f9031a007986 */ /* 0x0001e2000c101116 */
[----:B------:R-:W-:Y:S05]  /*c450*/  BRA `(.L_x_293) ;  /* 0x00000020007c7947 */ /* 0x000fea0003800000 */
.L_x_36:
[----:B------:R-:W-:Y:S01]  /*c460*/  ISETP.GE.AND P1, PT, R39, 0x1, PT ;  /* 0x000000012700780c */ /* 0x000fe20003f26270 */
[----:B------:R-:W-:Y:S01]  /*c470*/  FMUL R227, R227, UR24 ;  /* 0x00000018e3e37c20 */ /* 0x000fe20008400000 */
[----:B------:R-:W-:Y:S01]  /*c480*/  FMUL R226, R226, UR24 ;  /* 0x00000018e2e27c20 */ /* 0x000fe20008400000 */
[----:B------:R-:W-:Y:S02]  /*c490*/  ISETP.GE.AND P0, PT, R39, 0x9, PT ;  /* 0x000000092700780c */ /* 0x000fe40003f06270 */
[C---:B------:R-:W-:Y:S02]  /*c4a0*/  ISETP.LT.OR P4, PT, R34.reuse, 0x1, !P1 ;  /* 0x000000012200780c */ /* 0x040fe40004f81670 */
[----:B------:R-:W-:Y:S02]  /*c4b0*/  ISETP.LT.OR P5, PT, R34, 0x2, !P1 ;  /* 0x000000022200780c */ /* 0x000fe40004fa1670 */
[----:B------:R-:W-:Y:S02]  /*c4c0*/  F2FP.SATFINITE.E5M2.F32.PACK_AB_MERGE_C R227, RZ, R227, RZ ;  /* 0x000000e3ffe3723e */ /* 0x000fe400048060ff */
[----:B------:R-:W-:-:S02]  /*c4d0*/  F2FP.SATFINITE.E5M2.F32.PACK_AB_MERGE_C R29, RZ, R226, RZ ;  /* 0x000000e2ff1d723e */ /* 0x000fc400048060ff */
[C---:B------:R-:W-:Y:S01]  /*c4e0*/  ISETP.LT.OR P3, PT, R34.reuse, 0x1, !P0 ;  /* 0x000000012200780c */ /* 0x040fe20004761670 */
[----:B------:R-:W-:Y:S01]  /*c4f0*/  FMUL R225, R225, UR24 ;  /* 0x00000018e1e17c20 */ /* 0x000fe20008400000 */
[----:B------:R-:W-:Y:S01]  /*c500*/  ISETP.LT.OR P6, PT, R34, 0xa, !P1 ;  /* 0x0000000a2200780c */ /* 0x000fe20004fc1670 */
[----:B------:R-:W-:Y:S01]  /*c510*/  FMUL R224, R224, UR24 ;  /* 0x00000018e0e07c20 */ /* 0x000fe20008400000 */
[----:B------:R-:W-:Y:S01]  /*c520*/  FMUL R222, R222, UR24 ;  /* 0x00000018dede7c20 */ /* 0x000fe20008400000 */
[----:B------:R-:W-:Y:S01]  /*c530*/  @!P4 STG.E.U8 desc[UR22][R24.64], R227 ;  /* 0x000000e31800c986 */ /* 0x000fe2000c101116 */
[----:B------:R-:W-:-:S03]  /*c540*/  ISETP.LT.OR P4, PT, R34, 0x2, !P0 ;  /* 0x000000022200780c */ /* 0x000fc60004781670 */
[----:B------:R0:W-:Y:S01]  /*c550*/  @!P5 STG.E.U8 desc[UR22][R24.64+0x1], R29 ;  /* 0x0000011d1800d986 */ /* 0x0001e2000c101116 */
[----:B------:R-:W-:Y:S01]  /*c560*/  ISETP.LT.OR P5, PT, R34, 0x9, !P1 ;  /* 0x000000092200780c */ /* 0x000fe20004fa1670 */
[----:B------:R-:W-:Y:S01]  /*c570*/  FMUL R223, R223, UR24 ;  /* 0x00000018dfdf7c20 */ /* 0x000fe20008400000 */
[----:B------:R-:W-:Y:S01]  /*c580*/  F2FP.SATFINITE.E5M2.F32.PACK_AB_MERGE_C R225, RZ, R225, RZ ;  /* 0x000000e1ffe1723e */ /* 0x000fe200048060ff */
[----:B------:R-:W-:Y:S01]  /*c590*/  FMUL R221, R221, UR24 ;  /* 0x00000018dddd7c20 */ /* 0x000fe20008400000 */
[----:B------:R-:W-:Y:S01]  /*c5a0*/  F2FP.SATFINITE.E5M2.F32.PACK_AB_MERGE_C R31, RZ, R224, RZ ;  /* 0x000000e0ff1f723e */ /* 0x000fe200048060ff */
[----:B------:R-:W-:Y:S01]  /*c5b0*/  FMUL R220, R220, UR24 ;  /* 0x00000018dcdc7c20 */ /* 0x000fe20008400000 */
[----:B------:R-:W-:Y:S01]  /*c5c0*/  F2FP.SATFINITE.E5M2.F32.PACK_AB_MERGE_C R223, RZ, R223, RZ ;  /* 0x000000dfffdf723e */ /* 0x000fe200048060ff */
[----:B------:R-:W-:Y:S01]  /*c5d0*/  @!P3 STG.E.U8 desc[UR22][R26.64], R225 ;  /* 0x000000e11a00b986 */ /* 0x000fe2000c101116 */
[----:B0-----:R-:W-:-:S03]  /*c5e0*/  F2FP.SATFINITE.E5M2.F32.PACK_AB_MERGE_C R29, RZ, R222, RZ ;  /* 0x000000deff1d723e */ /* 0x001fc600048060ff */
[----:B------:R0:W-:Y:S01]  /*c5f0*/  @!P4 STG.E.U8 desc[UR22][R26.64+0x1], R31 ;  /* 0x0000011f1a00c986 */ /* 0x0001e2000c101116 */
[C---:B------:R-:W-:Y:S02]  /*c600*/  ISETP.LT.OR P3, PT, R34.reuse, 0x9, !P0 ;  /* 0x000000092200780c */ /* 0x040fe40004761670 */
[C---:B------:R-:W-:Y:S01]  /*c610*/  ISETP.LT.OR P4, PT, R34.reuse, 0xa, !P0 ;  /* 0x0000000a2200780c */ /* 0x040fe20004781670 */
[----:B------:R1:W-:Y:S01]  /*c620*/  @!P6 STG.E.U8 desc[UR22][R24.64+0x9], R29 ;  /* 0x0000091d1800e986 */ /* 0x0003e2000c101116 */
[----:B------:R-:W-:Y:S01]  /*c630*/  ISETP.LT.OR P6, PT, R34, 0x12, !P1 ;  /* 0x000000122200780c */ /* 0x000fe20004fc1670 */
[----:B------:R-:W-:Y:S02]  /*c640*/  FMUL R218, R218, UR24 ;  /* 0x00000018dada7c20 */ /* 0x000fe40008400000 */
[----:B------:R-:W-:Y:S01]  /*c650*/  @!P5 STG.E.U8 desc[UR22][R24.64+0x8], R223 ;  /* 0x000008df1800d986 */ /* 0x000fe2000c101116 */
[----:B------:R-:W-:-:S03]  /*c660*/  ISETP.LT.OR P5, PT, R34, 0x11, !P1 ;  /* 0x000000112200780c */ /* 0x000fc60004fa1670 */
[----:B------:R-:W2:Y:S01]  /*c670*/  LDL.LU R226, [R1+0xc] ;  /* 0x00000c0001e27983 */ /* 0x000ea20000300800 */
[----:B------:R-:W-:Y:S01]  /*c680*/  F2FP.SATFINITE.E5M2.F32.PACK_AB_MERGE_C R221, RZ, R221, RZ ;  /* 0x000000ddffdd723e */ /* 0x000fe200048060ff */
[----:B------:R-:W-:Y:S01]  /*c690*/  FMUL R219, R219, UR24 ;  /* 0x00000018dbdb7c20 */ /* 0x000fe20008400000 */
[----:B0-----:R-:W-:Y:S01]  /*c6a0*/  F2FP.SATFINITE.E5M2.F32.PACK_AB_MERGE_C R31, RZ, R220, RZ ;  /* 0x000000dcff1f723e */ /* 0x001fe200048060ff */
[----:B------:R-:W3:Y:S01]  /*c6b0*/  LDL.LU R227, [R1+0x8] ;  /* 0x0000080001e37983 */ /* 0x000ee20000300800 */
[----:B-1----:R-:W-:-:S03]  /*c6c0*/  F2FP.SATFINITE.E5M2.F32.PACK_AB_MERGE_C R29, RZ, R218, RZ ;  /* 0x000000daff1d723e */ /* 0x002fc600048060ff */
[----:B------:R-:W4:Y:S04]  /*c6d0*/  LDL.LU R225, [R1+0x4] ;  /* 0x0000040001e17983 */ /* 0x000f280000300800 */
[----:B------:R-:W3:Y:S01]  /*c6e0*/  LDL.LU R224, [R1] ;  /* 0x0000000001e07983 */ /* 0x000ee20000300800 */
[----:B------:R-:W-:-:S03]  /*c6f0*/  F2FP.SATFINITE.E5M2.F32.PACK_AB_MERGE_C R219, RZ, R219, RZ ;  /* 0x000000dbffdb723e */ /* 0x000fc600048060ff */
[----:B------:R-:W-:Y:S01]  /*c700*/  @!P3 STG.E.U8 desc[UR22][R26.64+0x8], R221 ;  /* 0x000008dd1a00b986 */ /* 0x000fe2000c101116 */
[----:B------:R-:W-:-:S03]  /*c710*/  ISETP.LT.OR P3, PT, R34, 0x11, !P0 ;  /* 0x000000112200780c */ /* 0x000fc60004761670 */
[----:B------:R0:W-:Y:S01]  /*c720*/  @!P4 STG.E.U8 desc[UR22][R26.64+0x9], R31 ;  /* 0x0000091f1a00c986 */ /* 0x0001e2000c101116 */
[----:B------:R-:W-:-:S03]  /*c730*/  ISETP.LT.OR P4, PT, R34, 0x12, !P0 ;  /* 0x000000122200780c */ /* 0x000fc60004781670 */
[----:B------:R1:W-:Y:S01]  /*c740*/  @!P6 STG.E.U8 desc[UR22][R24.64+0x11], R29 ;  /* 0x0000111d1800e986 */ /* 0x0003e2000c101116 */
[----:B------:R-:W-:Y:S01]  /*c750*/  ISETP.LT.OR P6, PT, R34, 0x1a, !P1 ;  /* 0x0000001a2200780c */ /* 0x000fe20004fc1670 */
[----:B------:R-:W-:Y:S01]  /*c760*/  FMUL R217, R217, UR24 ;  /* 0x00000018d9d97c20 */ /* 0x000fe20008400000 */
[----:B------:R-:W-:Y:S01]  /*c770*/  FMUL R216, R216, UR24 ;  /* 0x00000018d8d87c20 */ /* 0x000fe20008400000 */
[----:B------:R-:W-:Y:S01]  /*c780*/  FMUL R214, R214, UR24 ;  /* 0x00000018d6d67c20 */ /* 0x000fe20008400000 */
[----:B------:R-:W-:Y:S01]  /*c790*/  @!P5 STG.E.U8 desc[UR22][R24.64+0x10], R219 ;  /* 0x000010db1800d986 */ /* 0x000fe2000c101116 */
[----:B------:R-:W-:Y:S01]  /*c7a0*/  ISETP.LT.OR P5, PT, R34, 0x19, !P1 ;  /* 0x000000192200780c */ /* 0x000fe20004fa1670 */
[----:B------:R-:W-:Y:S01]  /*c7b0*/  FMUL R215, R215, UR24 ;  /* 0x00000018d7d77c20 */ /* 0x000fe20008400000 */
[----:B------:R-:W-:Y:S01]  /*c7c0*/  F2FP.SATFINITE.E5M2.F32.PACK_AB_MERGE_C R217, RZ, R217, RZ ;  /* 0x000000d9ffd9723e */ /* 0x000fe200048060ff */
[----:B------:R-:W-:Y:S01]  /*c7d0*/  FMUL R213, R213, UR24 ;  /* 0x00000018d5d57c20 */ /* 0x000fe20008400000 */
[----:B0-----:R-:W-:Y:S01]  /*c7e0*/  F2FP.SATFINITE.E5M2.F32.PACK_AB_MERGE_C R31, RZ, R216, RZ ;  /* 0x000000d8ff1f723e */ /* 0x001fe200048060ff */
[----:B------:R-:W-:Y:S01]  /*c7f0*/  FMUL R212, R212, UR24 ;  /* 0x00000018d4d47c20 */ /* 0x000fe20008400000 */
[----:B-1----:R-:W-:Y:S01]  /*c800*/  F2FP.SATFINITE.E5M2.F32.PACK_AB_MERGE_C R29, RZ, R214, RZ ;  /* 0x000000d6ff1d723e */ /* 0x002fe200048060ff */
[----:B------:R-:W-:Y:S01]  /*c810*/  @!P3 STG.E.U8 desc[UR22][R26.64+0x10], R217 ;  /* 0x000010d91a00b986 */ /* 0x000fe2000c101116 */
[----:B------:R-:W-:-:S02]  /*c820*/  F2FP.SATFINITE.E5M2.F32.PACK_AB_MERGE_C R215, RZ, R215, RZ ;  /* 0x000000d7ffd7723e */ /* 0x000fc400048060ff */
[C---:B------:R-:W-:Y:S01]  /*c830*/  ISETP.LT.OR P3, PT, R34.reuse, 0x19, !P0 ;  /* 0x000000192200780c */ /* 0x040fe20004761670 */
[----:B------:R0:W-:Y:S01]  /*c840*/  @!P4 STG.E.U8 desc[UR22][R26.64+0x11], R31 ;  /* 0x0000111f1a00c986 */ /* 0x0001e2000c101116 */
[----:B------:R-:W-:-:S03]  /*c850*/  ISETP.LT.OR P4, PT, R34, 0x1a, !P0 ;  /* 0x0000001a2200780c */ /* 0x000fc60004781670 */
[----:B------:R1:W-:Y:S01]  /*c860*/  @!P6 STG.E.U8 desc[UR22][R24.64+0x19], R29 ;  /* 0x0000191d1800e986 */ /* 0x0003e2000c101116 */
[----:B------:R-:W-:Y:S01]  /*c870*/  ISETP.LT.OR P6, PT, R34, 0x22, !P1 ;  /* 0x000000222200780c */ /* 0x000fe20004fc1670 */
[----:B------:R-:W-:Y:S02]  /*c880*/  FMUL R210, R210, UR24 ;  /* 0x00000018d2d27c20 */ /* 0x000fe40008400000 */
[----:B------:R-:W-:Y:S01]  /*c890*/  @!P5 STG.E.U8 desc[UR22][R24.64+0x18], R215 ;  /* 0x000018d71800d986 */ /* 0x000fe2000c101116 */
[----:B------:R-:W-:Y:S01]  /*c8a0*/  ISETP.LT.OR P5, PT, R34, 0x21, !P1 ;  /* 0x000000212200780c */ /* 0x000fe20004fa1670 */
[----:B------:R-:W-:Y:S01]  /*c8b0*/  FMUL R211, R211, UR24 ;  /* 0x00000018d3d37c20 */ /* 0x000fe20008400000 */
[----:B------:R-:W-:Y:S01]  /*c8c0*/  F2FP.SATFINITE.E5M2.F32.PACK_AB_MERGE_C R213, RZ, R213, RZ ;  /* 0x000000d5ffd5723e */ /* 0x000fe200048060ff */
[----:B------:R-:W-:Y:S01]  /*c8d0*/  FMUL R209, R209, UR24 ;  /* 0x00000018d1d17c20 */ /* 0x000fe20008400000 */
[----:B0-----:R-:W-:Y:S01]  /*c8e0*/  F2FP.SATFINITE.E5M2.F32.PACK_AB_MERGE_C R31, RZ, R212, RZ ;  /* 0x000000d4ff1f723e */ /* 0x001fe200048060ff */
[----:B------:R-:W-:Y:S01]  /*c8f0*/  FMUL R208, R208, UR24 ;  /* 0x00000018d0d07c20 */ /* 0x000fe20008400000 */
        /* <DEDUP_REMOVED lines=8> */
[----:B------:R-:W-:-:S03]  /*c980*/  ISETP.LT.OR P6, PT, R34, 0x2a, !P1 ;  /* 0x0000002a2200780c */ /* 0x000fc60004fc1670 */
        /* <DEDUP_REMOVED lines=238> */
[----:B------:R-:W-:Y:S01]  /*d870*/  @!P6 STG.E.U8 desc[UR22][R24.64+0x99], R29 ;  /* 0x0000991d1800e986 */ /* 0x000fe2000c101116 */
[----:B------:R-:W-:-:S03]  /*d880*/  ISETP.LT.OR P6, PT, R34, 0xa2, !P1 ;  /* 0x000000a22200780c */ /* 0x000fc60004fc1670 */
[----:B------:R1:W-:Y:S01]  /*d890*/  @!P5 STG.E.U8 desc[UR22][R24.64+0x98], R23 ;  /* 0x000098171800d986 */ /* 0x0003e2000c101116 */
[----:B------:R-:W-:Y:S01]  /*d8a0*/  ISETP.LT.OR P5, PT, R34, 0xa1, !P1 ;  /* 0x000000a12200780c */ /* 0x000fe20004fa1670 */
[----:B------:R-:W-:Y:S01]  /*d8b0*/  FMUL R19, R19, UR24 ;  /* 0x0000001813137c20 */ /* 0x000fe20008400000 */
[----:B------:R-:W-:Y:S01]  /*d8c0*/  F2FP.SATFINITE.E5M2.F32.PACK_AB_MERGE_C R21, RZ, R21, RZ ;  /* 0x00000015ff15723e */ /* 0x000fe200048060ff */
[----:B------:R-:W-:Y:S01]  /*d8d0*/  FMUL R17, R17, UR24 ;  /* 0x0000001811117c20 */ /* 0x000fe20008400000 */
[----:B0-----:R-:W-:Y:S01]  /*d8e0*/  F2FP.SATFINITE.E5M2.F32.PACK_AB_MERGE_C R31, RZ, R20, RZ ;  /* 0x00000014ff1f723e */ /* 0x001fe200048060ff */
[----:B------:R-:W-:Y:S01]  /*d8f0*/  FMUL R16, R16, UR24 ;  /* 0x0000001810107c20 */ /* 0x000fe20008400000 */
[----:B------:R-:W-:Y:S01]  /*d900*/  F2FP.SATFINITE.E5M2.F32.PACK_AB_MERGE_C R19, RZ, R19, RZ ;  /* 0x00000013ff13723e */ /* 0x000fe200048060ff */
[----:B------:R0:W-:Y:S01]  /*d910*/  @!P3 STG.E.U8 desc[UR22][R26.64+0x98], R21 ;  /* 0x000098151a00b986 */ /* 0x0001e2000c101116 */
[----:B-1----:R-:W-:-:S03]  /*d920*/  F2FP.SATFINITE.E5M2.F32.PACK_AB_MERGE_C R23, RZ, R18, RZ ;  /* 0x00000012ff17723e */ /* 0x002fc600048060ff */
[----:B------:R-:W-:Y:S01]  /*d930*/  @!P4 STG.E.U8 desc[UR22][R26.64+0x99], R31 ;  /* 0x0000991f1a00c986 */ /* 0x000fe2000c101116 */
[C---:B------:R-:W-:Y:S02]  /*d940*/  ISETP.LT.OR P3, PT, R34.reuse, 0xa1, !P0 ;  /* 0x000000a12200780c */ /* 0x040fe40004761670 */
[C---:B------:R-:W-:Y:S01]  /*d950*/  ISETP.LT.OR P4, PT, R34.reuse, 0xa2, !P0 ;  /* 0x000000a22200780c */ /* 0x040fe20004781670 */
[----:B------:R-:W-:Y:S01]  /*d960*/  @!P6 STG.E.U8 desc[UR22][R24.64+0xa1], R23 ;  /* 0x0000a1171800e986 */ /* 0x000fe2000c101116 */
[----:B------:R-:W-:Y:S01]  /*d970*/  ISETP.LT.OR P6, PT, R34, 0xaa, !P1 ;  /* 0x000000aa2200780c */ /* 0x000fe20004fc1670 */
[----:B------:R-:W-:Y:S02]  /*d980*/  FMUL R14, R14, UR24 ;  /* 0x000000180e0e7c20 */ /* 0x000fe40008400000 */
        /* <DEDUP_REMOVED lines=20> */
[----:B------:R-:W4:Y:S01]  /*dad0*/  LDL.LU R222, [R1+0x1c] ;  /* 0x00001c0001de7983 */ /* 0x000f220000300800 */
[----:B0-----:R-:W-:-:S02]  /*dae0*/  F2FP.SATFINITE.E5M2.F32.PACK_AB_MERGE_C R17, RZ, R10, RZ ;  /* 0x0000000aff11723e */ /* 0x001fc400048060ff */
[----:B-1----:R-:W-:Y:S01]  /*daf0*/  F2FP.SATFINITE.E5M2.F32.PACK_AB_MERGE_C R15, RZ, R12, RZ ;  /* 0x0000000cff0f723e */ /* 0x002fe200048060ff */
[----:B------:R0:W-:Y:S01]  /*db00*/  @!P3 STG.E.U8 desc[UR22][R26.64+0xa8], R13 ;  /* 0x0000a80d1a00b986 */ /* 0x0001e2000c101116 */
[----:B------:R-:W-:Y:S02]  /*db10*/  F2FP.SATFINITE.E5M2.F32.PACK_AB_MERGE_C R11, RZ, R11, RZ ;  /* 0x0000000bff0b723e */ /* 0x000fe400048060ff */
[C---:B------:R-:W-:Y:S01]  /*db20*/  ISETP.LT.OR P3, PT, R34.reuse, 0xb1, !P0 ;  /* 0x000000b12200780c */ /* 0x040fe20004761670 */
[----:B------:R-:W-:Y:S01]  /*db30*/  @!P4 STG.E.U8 desc[UR22][R26.64+0xa9], R15 ;  /* 0x0000a90f1a00c986 */ /* 0x000fe2000c101116 */
[----:B------:R-:W-:-:S03]  /*db40*/  ISETP.LT.OR P4, PT, R34, 0xb2, !P0 ;  /* 0x000000b22200780c */ /* 0x000fc60004781670 */
[----:B------:R-:W-:Y:S01]  /*db50*/  @!P6 STG.E.U8 desc[UR22][R24.64+0xb1], R17 ;  /* 0x0000b1111800e986 */ /* 0x000fe2000c101116 */
[----:B------:R-:W-:Y:S01]  /*db60*/  ISETP.LT.OR P6, PT, R34, 0xba, !P1 ;  /* 0x000000ba2200780c */ /* 0x000fe20004fc1670 */
[----:B------:R-:W-:Y:S01]  /*db70*/  FMUL R9, R9, UR24 ;  /* 0x0000001809097c20 */ /* 0x000fe20008400000 */
[----:B------:R-:W-:Y:S01]  /*db80*/  FMUL R8, R8, UR24 ;  /* 0x0000001808087c20 */ /* 0x000fe20008400000 */
[----:B------:R-:W4:Y:S01]  /*db90*/  LDL.LU R223, [R1+0x18] ;  /* 0x0000180001df7983 */ /* 0x000f220000300800 */
[----:B------:R-:W-:-:S03]  /*dba0*/  FMUL R6, R6, UR24 ;  /* 0x0000001806067c20 */ /* 0x000fc60008400000 */
[----:B------:R-:W4:Y:S01]  /*dbb0*/  LDL.LU R221, [R1+0x14] ;  /* 0x0000140001dd7983 */ /* 0x000f220000300800 */
[----:B------:R-:W-:-:S03]  /*dbc0*/  F2FP.SATFINITE.E5M2.F32.PACK_AB_MERGE_C R9, RZ, R9, RZ ;  /* 0x00000009ff09723e */ /* 0x000fc600048060ff */
[----:B------:R-:W4:Y:S01]  /*dbd0*/  LDL.LU R220, [R1+0x10] ;  /* 0x0000100001dc7983 */ /* 0x000f220000300800 */
[----:B0-----:R-:W-:Y:S01]  /*dbe0*/  F2FP.SATFINITE.E5M2.F32.PACK_AB_MERGE_C R13, RZ, R8, RZ ;  /* 0x00000008ff0d723e */ /* 0x001fe200048060ff */
[----:B------:R-:W-:Y:S01]  /*dbf0*/  FMUL R7, R7, UR24 ;  /* 0x0000001807077c20 */ /* 0x000fe20008400000 */
[----:B-----5:R-:W-:Y:S01]  /*dc00*/  FMUL R0, R0, UR24 ;  /* 0x0000001800007c20 */ /* 0x020fe20008400000 */
[----:B------:R0:W-:Y:S01]  /*dc10*/  @!P5 STG.E.U8 desc[UR22][R24.64+0xb0], R11 ;  /* 0x0000b00b1800d986 */ /* 0x0001e2000c101116 */
[----:B------:R-:W-:Y:S01]  /*dc20*/  ISETP.LT.OR P5, PT, R34, 0xb9, !P1 ;  /* 0x000000b92200780c */ /* 0x000fe20004fa1670 */
[----:B------:R-:W-:Y:S01]  /*dc30*/  FMUL R2, R2, UR24 ;  /* 0x0000001802027c20 */ /* 0x000fe20008400000 */
[----:B------:R-:W-:Y:S01]  /*dc40*/  F2FP.SATFINITE.E5M2.F32.PACK_AB_MERGE_C R7, RZ, R7, RZ ;  /* 0x00000007ff07723e */ /* 0x000fe200048060ff */
[----:B------:R1:W-:Y:S01]  /*dc50*/  @!P3 STG.E.U8 desc[UR22][R26.64+0xb0], R9 ;  /* 0x0000b0091a00b986 */ /* 0x0003e2000c101116 */
[----:B------:R-:W-:Y:S01]  /*dc60*/  FMUL R3, R3, UR24 ;  /* 0x0000001803037c20 */ /* 0x000fe20008400000 */
[----:B------:R-:W-:Y:S01]  /*dc70*/  FMUL R4, R4, UR24 ;  /* 0x0000001804047c20 */ /* 0x000fe20008400000 */
[C---:B------:R-:W-:Y:S01]  /*dc80*/  ISETP.LT.OR P3, PT, R34.reuse, 0xb9, !P0 ;  /* 0x000000b92200780c */ /* 0x040fe20004761670 */
[----:B------:R3:W-:Y:S01]  /*dc90*/  @!P4 STG.E.U8 desc[UR22][R26.64+0xb1], R13 ;  /* 0x0000b10d1a00c986 */ /* 0x0007e2000c101116 */
[----:B------:R-:W-:Y:S01]  /*dca0*/  ISETP.LT.OR P4, PT, R34, 0xba, !P0 ;  /* 0x000000ba2200780c */ /* 0x000fe20004781670 */
[----:B------:R-:W-:Y:S01]  /*dcb0*/  FMUL R5, R5, UR24 ;  /* 0x0000001805057c20 */ /* 0x000fe20008400000 */
[----:B0-----:R-:W-:-:S03]  /*dcc0*/  F2FP.SATFINITE.E5M2.F32.PACK_AB_MERGE_C R11, RZ, R6, RZ ;  /* 0x00000006ff0b723e */ /* 0x001fc600048060ff */
[----:B------:R0:W-:Y:S01]  /*dcd0*/  @!P5 STG.E.U8 desc[UR22][R24.64+0xb8], R7 ;  /* 0x0000b8071800d986 */ /* 0x0001e2000c101116 */
[----:B------:R-:W-:Y:S02]  /*dce0*/  ISETP.LT.OR P5, PT, R34, 0xc1, !P1 ;  /* 0x000000c12200780c */ /* 0x000fe40004fa1670 */
[----:B-1----:R-:W-:Y:S01]  /*dcf0*/  F2FP.SATFINITE.E5M2.F32.PACK_AB_MERGE_C R9, RZ, R4, RZ ;  /* 0x00000004ff09723e */ /* 0x002fe200048060ff */
[----:B------:R1:W-:Y:S01]  /*dd00*/  @!P6 STG.E.U8 desc[UR22][R24.64+0xb9], R11 ;  /* 0x0000b90b1800e986 */ /* 0x0003e2000c101116 */
[----:B--2---:R-:W-:Y:S01]  /*dd10*/  FMUL R4, R226, UR24 ;  /* 0x00000018e2047c20 */ /* 0x004fe20008400000 */
[----:B---3--:R-:W-:Y:S01]  /*dd20*/  F2FP.SATFINITE.E5M2.F32.PACK_AB_MERGE_C R13, RZ, R0, RZ ;  /* 0x00000000ff0d723e */ /* 0x008fe200048060ff */
[----:B------:R-:W-:Y:S01]  /*dd30*/  FMUL R0, R224, UR24 ;  /* 0x00000018e0007c20 */ /* 0x000fe20008400000 */
[----:B------:R-:W-:Y:S01]  /*dd40*/  F2FP.SATFINITE.E5M2.F32.PACK_AB_MERGE_C R5, RZ, R5, RZ ;  /* 0x00000005ff05723e */ /* 0x000fe200048060ff */
[----:B------:R-:W2:Y:S01]  /*dd50*/  LDL.LU R224, [R1+0x20] ;  /* 0x0000200001e07983 */ /* 0x000ea20000300800 */
[----:B------:R-:W-:-:S02]  /*dd60*/  ISETP.LT.OR P6, PT, R34, 0xc2, !P1 ;  /* 0x000000c22200780c */ /* 0x000fc40004fc1670 */
[----:B0-----:R-:W-:Y:S01]  /*dd70*/  F2FP.SATFINITE.E5M2.F32.PACK_AB_MERGE_C R7, RZ, R3, RZ ;  /* 0x00000003ff07723e */ /* 0x001fe200048060ff */
[----:B------:R-:W-:Y:S01]  /*dd80*/  FMUL R3, R227, UR24 ;  /* 0x00000018e3037c20 */ /* 0x000fe20008400000 */
[----:B------:R0:W-:Y:S01]  /*dd90*/  @!P3 STG.E.U8 desc[UR22][R26.64+0xb8], R5 ;  /* 0x0000b8051a00b986 */ /* 0x0001e2000c101116 */
[C---:B------:R-:W-:Y:S02]  /*dda0*/  ISETP.LT.OR P3, PT, R34.reuse, 0xc1, !P0 ;  /* 0x000000c12200780c */ /* 0x040fe40004761670 */
[----:B-1----:R-:W-:Y:S01]  /*ddb0*/  F2FP.SATFINITE.E5M2.F32.PACK_AB_MERGE_C R11, RZ, R2, RZ ;  /* 0x00000002ff0b723e */ /* 0x002fe200048060ff */
[----:B----4-:R-:W-:Y:S01]  /*ddc0*/  FMUL R2, R225, UR24 ;  /* 0x00000018e1027c20 */ /* 0x010fe20008400000 */
[----:B------:R-:W-:Y:S01]  /*ddd0*/  @!P4 STG.E.U8 desc[UR22][R26.64+0xb9], R9 ;  /* 0x0000b9091a00c986 */ /* 0x000fe2000c101116 */
[----:B------:R-:W-:-:S03]  /*dde0*/  ISETP.LT.OR P4, PT, R34, 0xc2, !P0 ;  /* 0x000000c22200780c */ /* 0x000fc60004781670 */
[----:B------:R-:W3:Y:S04]  /*ddf0*/  LDL.LU R225, [R1+0x24] ;  /* 0x0000240001e17983 */ /* 0x000ee80000300800 */
[----:B------:R-:W4:Y:S04]  /*de00*/  LDL.LU R227, [R1+0x28] ;  /* 0x0000280001e37983 */ /* 0x000f280000300800 */
[----:B------:R-:W4:Y:S04]  /*de10*/  LDL.LU R226, [R1+0x2c] ;  /* 0x00002c0001e27983 */ /* 0x000f280000300800 */
[----:B------:R1:W-:Y:S01]  /*de20*/  @!P5 STG.E.U8 desc[UR22][R24.64+0xc0], R7 ;  /* 0x0000c0071800d986 */ /* 0x0003e2000c101116 */
[----:B------:R-:W-:-:S02]  /*de30*/  ISETP.LT.OR P5, PT, R34, 0xc9, !P1 ;  /* 0x000000c92200780c */ /* 0x000fc40004fa1670 */
[----:B0-----:R-:W-:Y:S01]  /*de40*/  F2FP.SATFINITE.E5M2.F32.PACK_AB_MERGE_C R5, RZ, R0, RZ ;  /* 0x00000000ff05723e */ /* 0x001fe200048060ff */
[----:B------:R0:W-:Y:S01]  /*de50*/  @!P6 STG.E.U8 desc[UR22][R24.64+0xc1], R11 ;  /* 0x0000c10b1800e986 */ /* 0x0001e2000c101116 */
[----:B------:R-:W-:-:S03]  /*de60*/  ISETP.LT.OR P6, PT, R34, 0xca, !P1 ;  /* 0x000000ca2200780c */ /* 0x000fc60004fc1670 */
[----:B------:R-:W-:Y:S01]  /*de70*/  @!P3 STG.E.U8 desc[UR22][R26.64+0xc0], R13 ;  /* 0x0000c00d1a00b986 */ /* 0x000fe2000c101116 */
[----:B-1----:R-:W-:-:S03]  /*de80*/  F2FP.SATFINITE.E5M2.F32.PACK_AB_MERGE_C R7, RZ, R2, RZ ;  /* 0x00000002ff07723e */ /* 0x002fc600048060ff */
[----:B------:R1:W-:Y:S01]  /*de90*/  @!P4 STG.E.U8 desc[UR22][R26.64+0xc1], R5 ;  /* 0x0000c1051a00c986 */ /* 0x0003e2000c101116 */
[C---:B------:R-:W-:Y:S02]  /*dea0*/  ISETP.LT.OR P3, PT, R34.reuse, 0xc9, !P0 ;  /* 0x000000c92200780c */ /* 0x040fe40004761670 */
[C---:B------:R-:W-:Y:S01]  /*deb0*/  ISETP.LT.OR P4, PT, R34.reuse, 0xca, !P0 ;  /* 0x000000ca2200780c */ /* 0x040fe20004781670 */
[----:B------:R1:W-:Y:S01]  /*dec0*/  @!P5 STG.E.U8 desc[UR22][R24.64+0xc8], R7 ;  /* 0x0000c8071800d986 */ /* 0x0003e2000c101116 */
[----:B------:R-:W-:Y:S02]  /*ded0*/  ISETP.LT.OR P5, PT, R34, 0xd1, !P1 ;  /* 0x000000d12200780c */ /* 0x000fe40004fa1670 */
[----:B------:R-:W-:Y:S02]  /*dee0*/  F2FP.SATFINITE.E5M2.F32.PACK_AB_MERGE_C R9, RZ, R3, RZ ;  /* 0x00000003ff09723e */ /* 0x000fe400048060ff */
[----:B0-----:R-:W-:-:S03]  /*def0*/  F2FP.SATFINITE.E5M2.F32.PACK_AB_MERGE_C R11, RZ, R4, RZ ;  /* 0x00000004ff0b723e */ /* 0x001fc600048060ff */
[----:B------:R0:W-:Y:S04]  /*df00*/  @!P6 STG.E.U8 desc[UR22][R24.64+0xc9], R9 ;  /* 0x0000c9091800e986 */ /* 0x0001e8000c101116 */
[----:B------:R-:W-:Y:S01]  /*df10*/  @!P3 STG.E.U8 desc[UR22][R26.64+0xc8], R11 ;  /* 0x0000c80b1a00b986 */ /* 0x000fe2000c101116 */
[----:B------:R-:W-:Y:S01]  /*df20*/  FMUL R2, R221, UR24 ;  /* 0x00000018dd027c20 */ /* 0x000fe20008400000 */
[----:B------:R-:W-:Y:S02]  /*df30*/  FMUL R0, R220, UR24 ;  /* 0x00000018dc007c20 */ /* 0x000fe40008400000 */
[----:B------:R-:W4:Y:S03]  /*df40*/  LDL.LU R220, [R1+0x30] ;  /* 0x0000300001dc7983 */ /* 0x000f260000300800 */
[----:B-1----:R-:W-:Y:S01]  /*df50*/  F2FP.SATFINITE.E5M2.F32.PACK_AB_MERGE_C R5, RZ, R0, RZ ;  /* 0x00000000ff05723e */ /* 0x002fe200048060ff */
[----:B------:R-:W4:Y:S01]  /*df60*/  LDL.LU R221, [R1+0x34] ;  /* 0x0000340001dd7983 */ /* 0x000f220000300800 */
[----:B------:R-:W-:Y:S01]  /*df70*/  FMUL R0, R222, UR24 ;  /* 0x00000018de007c20 */ /* 0x000fe20008400000 */
[----:B------:R-:W-:Y:S01]  /*df80*/  FMUL R3, R223, UR24 ;  /* 0x00000018df037c20 */ /* 0x000fe20008400000 */
[----:B------:R-:W-:Y:S01]  /*df90*/  F2FP.SATFINITE.E5M2.F32.PACK_AB_MERGE_C R7, RZ, R2, RZ ;  /* 0x00000002ff07723e */ /* 0x000fe200048060ff */
[----:B------:R-:W4:Y:S02]  /*dfa0*/  LDL.LU R223, [R1+0x38] ;  /* 0x0000380001df7983 */ /* 0x000f240000300800 */
[----:B------:R-:W-:-:S02]  /*dfb0*/  F2FP.SATFINITE.E5M2.F32.PACK_AB_MERGE_C R13, RZ, R0, RZ ;  /* 0x00000000ff0d723e */ /* 0x000fc400048060ff */
[----:B------:R-:W4:Y:S01]  /*dfc0*/  LDL.LU R222, [R1+0x3c] ;  /* 0x00003c0001de7983 */ /* 0x000f220000300800 */
[----:B0-----:R-:W-:-:S03]  /*dfd0*/  F2FP.SATFINITE.E5M2.F32.PACK_AB_MERGE_C R9, RZ, R3, RZ ;  /* 0x00000003ff09723e */ /* 0x001fc600048060ff */
[----:B------:R-:W-:Y:S04]  /*dfe0*/  @!P4 STG.E.U8 desc[UR22][R26.64+0xc9], R5 ;  /* 0x0000c9051a00c986 */ /* 0x000fe8000c101116 */
[----:B------:R0:W-:Y:S01]  /*dff0*/  @!P5 STG.E.U8 desc[UR22][R24.64+0xd0], R7 ;  /* 0x0000d0071800d986 */ /* 0x0001e2000c101116 */
[----:B--2---:R-:W-:-:S03]  /*e000*/  FMUL R2, R224, UR24 ;  /* 0x00000018e0027c20 */ /* 0x004fc60008400000 */
[----:B------:R-:W2:Y:S01]  /*e010*/  LDL.LU R224, [R1+0x40] ;  /* 0x0000400001e07983 */ /* 0x000ea20000300800 */
[----:B---3--:R-:W-:-:S03]  /*e020*/  FMUL R0, R225, UR24 ;  /* 0x00000018e1007c20 */ /* 0x008fc60008400000 */
[----:B------:R-:W3:Y:S01]  /*e030*/  LDL.LU R225, [R1+0x44] ;  /* 0x0000440001e17983 */ /* 0x000ee20000300800 */
[----:B----4-:R-:W-:Y:S01]  /*e040*/  FMUL R3, R227, UR24 ;  /* 0x00000018e3037c20 */ /* 0x010fe20008400000 */
[----:B0-----:R-:W-:Y:S02]  /*e050*/  F2FP.SATFINITE.E5M2.F32.PACK_AB_MERGE_C R7, RZ, R0, RZ ;  /* 0x00000000ff07723e */ /* 0x001fe400048060ff */
[----:B------:R-:W4:Y:S01]  /*e060*/  LDL.LU R227, [R1+0x48] ;  /* 0x0000480001e37983 */ /* 0x000f220000300800 */
[----:B------:R-:W-:-:S03]  /*e070*/  FMUL R0, R226, UR24 ;  /* 0x00000018e2007c20 */ /* 0x000fc60008400000 */
[----:B------:R-:W4:Y:S01]  /*e080*/  LDL.LU R226, [R1+0x4c] ;  /* 0x00004c0001e27983 */ /* 0x000f220000300800 */
[C---:B------:R-:W-:Y:S02]  /*e090*/  ISETP.LT.OR P6, PT, R34.reuse, 0xd2, !P1 ;  /* 0x000000d22200780c */ /* 0x040fe40004fc1670 */
[C---:B------:R-:W-:Y:S01]  /*e0a0*/  ISETP.LT.OR P4, PT, R34.reuse, 0xd2, !P0 ;  /* 0x000000d22200780c */ /* 0x040fe20004781670 */
[----:B------:R-:W4:Y:S01]  /*e0b0*/  LDL.LU R218, [R1+0x50] ;  /* 0x0000500001da7983 */ /* 0x000f220000300800 */
[----:B------:R-:W-:Y:S02]  /*e0c0*/  F2FP.SATFINITE.E5M2.F32.PACK_AB_MERGE_C R5, RZ, R2, RZ ;  /* 0x00000002ff05723e */ /* 0x000fe400048060ff */
[C---:B------:R-:W-:Y:S02]  /*e0d0*/  ISETP.LT.OR P3, PT, R34.reuse, 0xd1, !P0 ;  /* 0x000000d12200780c */ /* 0x040fe40004761670 */
[----:B------:R-:W-:Y:S02]  /*e0e0*/  ISETP.LT.OR P5, PT, R34, 0xd9, !P1 ;  /* 0x000000d92200780c */ /* 0x000fe40004fa1670 */
[----:B------:R-:W-:-:S03]  /*e0f0*/  F2FP.SATFINITE.E5M2.F32.PACK_AB_MERGE_C R11, RZ, R0, RZ ;  /* 0x00000000ff0b723e */ /* 0x000fc600048060ff */
[----:B------:R0:W-:Y:S01]  /*e100*/  @!P6 STG.E.U8 desc[UR22][R24.64+0xd1], R9 ;  /* 0x0000d1091800e986 */ /* 0x0001e2000c101116 */
[----:B------:R-:W-:-:S03]  /*e110*/  ISETP.LT.OR P6, PT, R34, 0xda, !P1 ;  /* 0x000000da2200780c */ /* 0x000fc60004fc1670 */
[----:B------:R1:W-:Y:S01]  /*e120*/  @!P4 STG.E.U8 desc[UR22][R26.64+0xd1], R5 ;  /* 0x0000d1051a00c986 */ /* 0x0003e2000c101116 */
[----:B------:R-:W-:-:S03]  /*e130*/  ISETP.LT.OR P4, PT, R34, 0xda, !P0 ;  /* 0x000000da2200780c */ /* 0x000fc60004781670 */
[----:B------:R-:W-:Y:S01]  /*e140*/  @!P3 STG.E.U8 desc[UR22][R26.64+0xd0], R13 ;  /* 0x0000d00d1a00b986 */ /* 0x000fe2000c101116 */
[----:B0-----:R-:W-:-:S03]  /*e150*/  F2FP.SATFINITE.E5M2.F32.PACK_AB_MERGE_C R9, RZ, R3, RZ ;  /* 0x00000003ff09723e */ /* 0x001fc600048060ff */
[----:B------:R0:W-:Y:S04]  /*e160*/  @!P5 STG.E.U8 desc[UR22][R24.64+0xd8], R7 ;  /* 0x0000d8071800d986 */ /* 0x0001e8000c101116 */
[----:B------:R0:W-:Y:S01]  /*e170*/  @!P6 STG.E.U8 desc[UR22][R24.64+0xd9], R9 ;  /* 0x0000d9091800e986 */ /* 0x0001e2000c101116 */
[----:B------:R-:W-:-:S03]  /*e180*/  FMUL R0, R220, UR24 ;  /* 0x00000018dc007c20 */ /* 0x000fc60008400000 */
[----:B------:R-:W4:Y:S01]  /*e190*/  LDL.LU R220, [R1+0x54] ;  /* 0x0000540001dc7983 */ /* 0x000f220000300800 */
[----:B------:R-:W-:-:S03]  /*e1a0*/  FMUL R2, R221, UR24 ;  /* 0x00000018dd027c20 */ /* 0x000fc60008400000 */
[----:B------:R-:W4:Y:S01]  /*e1b0*/  LDL.LU R221, [R1+0x58] ;  /* 0x0000580001dd7983 */ /* 0x000f220000300800 */
[----:B-1----:R-:W-:Y:S01]  /*e1c0*/  F2FP.SATFINITE.E5M2.F32.PACK_AB_MERGE_C R5, RZ, R0, RZ ;  /* 0x00000000ff05723e */ /* 0x002fe200048060ff */
[----:B------:R-:W-:Y:S02]  /*e1d0*/  FMUL R3, R223, UR24 ;  /* 0x00000018df037c20 */ /* 0x000fe40008400000 */
[----:B------:R-:W4:Y:S01]  /*e1e0*/  LDL.LU R223, [R1+0x5c] ;  /* 0x00005c0001df7983 */ /* 0x000f220000300800 */
[----:B0-----:R-:W-:Y:S01]  /*e1f0*/  F2FP.SATFINITE.E5M2.F32.PACK_AB_MERGE_C R7, RZ, R2, RZ ;  /* 0x00000002ff07723e */ /* 0x001fe200048060ff */
[----:B------:R-:W-:Y:S01]  /*e200*/  FMUL R4, R222, UR24 ;  /* 0x00000018de047c20 */ /* 0x000fe20008400000 */
[----:B------:R-:W-:Y:S01]  /*e210*/  F2FP.SATFINITE.E5M2.F32.PACK_AB_MERGE_C R9, RZ, R3, RZ ;  /* 0x00000003ff09723e */ /* 0x000fe200048060ff */
[----:B------:R-:W4:Y:S04]  /*e220*/  LDL.LU R222, [R1+0x60] ;  /* 0x0000600001de7983 */ /* 0x000f280000300800 */
[----:B------:R0:W-:Y:S01]  /*e230*/  @!P4 STG.E.U8 desc[UR22][R26.64+0xd9], R5 ;  /* 0x0000d9051a00c986 */ /* 0x0001e2000c101116 */
[----:B--2---:R-:W-:-:S03]  /*e240*/  FMUL R0, R224, UR24 ;  /* 0x00000018e0007c20 */ /* 0x004fc60008400000 */
[----:B------:R-:W2:Y:S02]  /*e250*/  LDL.LU R224, [R1+0x64] ;  /* 0x0000640001e07983 */ /* 0x000ea40000300800 */
[----:B0-----:R-:W-:Y:S01]  /*e260*/  F2FP.SATFINITE.E5M2.F32.PACK_AB_MERGE_C R5, RZ, R0, RZ ;  /* 0x00000000ff05723e */ /* 0x001fe200048060ff */
[----:B---3--:R-:W-:Y:S02]  /*e270*/  FMUL R2, R225, UR24 ;  /* 0x00000018e1027c20 */ /* 0x008fe40008400000 */
[----:B------:R-:W3:Y:S01]  /*e280*/  LDL.LU R225, [R1+0x68] ;  /* 0x0000680001e17983 */ /* 0x000ee20000300800 */
[----:B----4-:R-:W-:-:S03]  /*e290*/  FMUL R3, R227, UR24 ;  /* 0x00000018e3037c20 */ /* 0x010fc60008400000 */
[----:B------:R-:W4:Y:S01]  /*e2a0*/  LDL.LU R227, [R1+0x6c] ;  /* 0x00006c0001e37983 */ /* 0x000f220000300800 */
[----:B------:R-:W-:-:S03]  /*e2b0*/  FMUL R0, R226, UR24 ;  /* 0x00000018e2007c20 */ /* 0x000fc60008400000 */
[----:B------:R-:W4:Y:S01]  /*e2c0*/  LDL.LU R226, [R1+0x70] ;  /* 0x0000700001e27983 */ /* 0x000f220000300800 */
[C---:B------:R-:W-:Y:S02]  /*e2d0*/  ISETP.LT.OR P3, PT, R34.reuse, 0xd9, !P0 ;  /* 0x000000d92200780c */ /* 0x040fe40004761670 */
[C---:B------:R-:W-:Y:S02]  /*e2e0*/  ISETP.LT.OR P5, PT, R34.reuse, 0xe1, !P1 ;  /* 0x000000e12200780c */ /* 0x040fe40004fa1670 */
[C---:B------:R-:W-:Y:S02]  /*e2f0*/  ISETP.LT.OR P6, PT, R34.reuse, 0xe2, !P1 ;  /* 0x000000e22200780c */ /* 0x040fe40004fc1670 */
[----:B------:R-:W-:-:S07]  /*e300*/  ISETP.LT.OR P4, PT, R34, 0xe2, !P0 ;  /* 0x000000e22200780c */ /* 0x000fce0004781670 */
[----:B------:R-:W-:Y:S01]  /*e310*/  @!P3 STG.E.U8 desc[UR22][R26.64+0xd8], R11 ;  /* 0x0000d80b1a00b986 */ /* 0x000fe2000c101116 */
[----:B------:R-:W-:-:S03]  /*e320*/  ISETP.LT.OR P3, PT, R34, 0xe1, !P0 ;  /* 0x000000e12200780c */ /* 0x000fc60004761670 */
[----:B------:R0:W-:Y:S01]  /*e330*/  @!P5 STG.E.U8 desc[UR22][R24.64+0xe0], R7 ;  /* 0x0000e0071800d986 */ /* 0x0001e2000c101116 */
[----:B------:R-:W-:-:S03]  /*e340*/  ISETP.LT.OR P5, PT, R34, 0xe9, !P1 ;  /* 0x000000e92200780c */ /* 0x000fc60004fa1670 */
[----:B------:R1:W-:Y:S01]  /*e350*/  @!P6 STG.E.U8 desc[UR22][R24.64+0xe1], R9 ;  /* 0x0000e1091800e986 */ /* 0x0003e2000c101116 */
[----:B------:R-:W-:Y:S02]  /*e360*/  ISETP.LT.OR P6, PT, R34, 0xea, !P1 ;  /* 0x000000ea2200780c */ /* 0x000fe40004fc1670 */
[----:B------:R-:W-:Y:S01]  /*e370*/  F2FP.SATFINITE.E5M2.F32.PACK_AB_MERGE_C R13, RZ, R4, RZ ;  /* 0x00000004ff0d723e */ /* 0x000fe200048060ff */
[----:B------:R1:W-:Y:S01]  /*e380*/  @!P4 STG.E.U8 desc[UR22][R26.64+0xe1], R5 ;  /* 0x0000e1051a00c986 */ /* 0x0003e2000c101116 */
[----:B0-----:R-:W-:-:S03]  /*e390*/  F2FP.SATFINITE.E5M2.F32.PACK_AB_MERGE_C R7, RZ, R2, RZ ;  /* 0x00000002ff07723e */ /* 0x001fc600048060ff */
[----:B------:R-:W-:Y:S01]  /*e3a0*/  @!P3 STG.E.U8 desc[UR22][R26.64+0xe0], R13 ;  /* 0x0000e00d1a00b986 */ /* 0x000fe2000c101116 */
[----:B-1----:R-:W-:-:S03]  /*e3b0*/  F2FP.SATFINITE.E5M2.F32.PACK_AB_MERGE_C R9, RZ, R3, RZ ;  /* 0x00000003ff09723e */ /* 0x002fc600048060ff */
[----:B------:R0:W-:Y:S01]  /*e3c0*/  @!P5 STG.E.U8 desc[UR22][R24.64+0xe8], R7 ;  /* 0x0000e8071800d986 */ /* 0x0001e2000c101116 */
[C---:B------:R-:W-:Y:S02]  /*e3d0*/  ISETP.LT.OR P3, PT, R34.reuse, 0xe9, !P0 ;  /* 0x000000e92200780c */ /* 0x040fe40004761670 */
[C---:B------:R-:W-:Y:S01]  /*e3e0*/  ISETP.LT.OR P4, PT, R34.reuse, 0xea, !P0 ;  /* 0x000000ea2200780c */ /* 0x040fe20004781670 */
[----:B------:R1:W-:Y:S01]  /*e3f0*/  @!P6 STG.E.U8 desc[UR22][R24.64+0xe9], R9 ;  /* 0x0000e9091800e986 */ /* 0x0003e2000c101116 */
[----:B------:R-:W-:Y:S01]  /*e400*/  ISETP.LT.OR P5, PT, R34, 0xf1, !P1 ;  /* 0x000000f12200780c */ /* 0x000fe20004fa1670 */
[----:B------:R-:W-:Y:S01]  /*e410*/  FMUL R2, R218, UR24 ;  /* 0x00000018da027c20 */ /* 0x000fe20008400000 */
[----:B------:R-:W-:Y:S02]  /*e420*/  ISETP.LT.OR P6, PT, R34, 0xf2, !P1 ;  /* 0x000000f22200780c */ /* 0x000fe40004fc1670 */
[----:B------:R-:W-:Y:S02]  /*e430*/  F2FP.SATFINITE.E5M2.F32.PACK_AB_MERGE_C R11, RZ, R0, RZ ;  /* 0x00000000ff0b723e */ /* 0x000fe400048060ff */
[----:B------:R-:W-:-:S03]  /*e440*/  F2FP.SATFINITE.E5M2.F32.PACK_AB_MERGE_C R5, RZ, R2, RZ ;  /* 0x00000002ff05723e */ /* 0x000fc600048060ff */
[----:B------:R-:W-:Y:S01]  /*e450*/  @!P3 STG.E.U8 desc[UR22][R26.64+0xe8], R11 ;  /* 0x0000e80b1a00b986 */ /* 0x000fe2000c101116 */
[----:B------:R-:W-:-:S03]  /*e460*/  ISETP.LT.OR P3, PT, R34, 0xf1, !P0 ;  /* 0x000000f12200780c */ /* 0x000fc60004761670 */
[----:B------:R-:W-:Y:S01]  /*e470*/  @!P4 STG.E.U8 desc[UR22][R26.64+0xe9], R5 ;  /* 0x0000e9051a00c986 */ /* 0x000fe2000c101116 */
[C---:B------:R-:W-:Y:S02]  /*e480*/  ISETP.LT.OR P4, PT, R34.reuse, 0xf9, !P1 ;  /* 0x000000f92200780c */ /* 0x040fe40004f81670 */
[----:B------:R-:W-:Y:S01]  /*e490*/  ISETP.LT.OR P1, PT, R34, 0xfa, !P1 ;  /* 0x000000fa2200780c */ /* 0x000fe20004f21670 */
[----:B------:R-:W-:Y:S01]  /*e4a0*/  FMUL R0, R220, UR24 ;  /* 0x00000018dc007c20 */ /* 0x000fe20008400000 */
[----:B------:R-:W-:-:S04]  /*e4b0*/  FMUL R3, R221, UR24 ;  /* 0x00000018dd037c20 */ /* 0x000fc80008400000 */
[----:B0-----:R-:W-:Y:S02]  /*e4c0*/  F2FP.SATFINITE.E5M2.F32.PACK_AB_MERGE_C R7, RZ, R0, RZ ;  /* 0x00000000ff07723e */ /* 0x001fe400048060ff */
[----:B-1----:R-:W-:Y:S01]  /*e4d0*/  F2FP.SATFINITE.E5M2.F32.PACK_AB_MERGE_C R9, RZ, R3, RZ ;  /* 0x00000003ff09723e */ /* 0x002fe200048060ff */
[----:B------:R-:W-:Y:S02]  /*e4e0*/  FMUL R0, R223, UR24 ;  /* 0x00000018df007c20 */ /* 0x000fe40008400000 */
[----:B------:R0:W-:Y:S01]  /*e4f0*/  @!P5 STG.E.U8 desc[UR22][R24.64+0xf0], R7 ;  /* 0x0000f0071800d986 */ /* 0x0001e2000c101116 */
[----:B------:R-:W-:-:S03]  /*e500*/  ISETP.LT.OR P5, PT, R34, 0xf2, !P0 ;  /* 0x000000f22200780c */ /* 0x000fc600047a1670 */
[----:B------:R1:W-:Y:S01]  /*e510*/  @!P6 STG.E.U8 desc[UR22][R24.64+0xf1], R9 ;  /* 0x0000f1091800e986 */ /* 0x0003e2000c101116 */
[----:B------:R-:W-:Y:S02]  /*e520*/  ISETP.LT.OR P6, PT, R34, 0xf9, !P0 ;  /* 0x000000f92200780c */ /* 0x000fe400047c1670 */
[----:B------:R-:W-:Y:S01]  /*e530*/  F2FP.SATFINITE.E5M2.F32.PACK_AB_MERGE_C R13, RZ, R0, RZ ;  /* 0x00000000ff0d723e */ /* 0x000fe200048060ff */
[----:B------:R-:W-:Y:S01]  /*e540*/  FMUL R0, R222, UR24 ;  /* 0x00000018de007c20 */ /* 0x000fe20008400000 */
[----:B------:R-:W-:Y:S01]  /*e550*/  ISETP.LT.OR P0, PT, R34, 0xfa, !P0 ;  /* 0x000000fa2200780c */ /* 0x000fe20004701670 */
[----:B--2---:R-:W-:-:S03]  /*e560*/  FMUL R2, R224, UR24 ;  /* 0x00000018e0027c20 */ /* 0x004fc60008400000 */
[----:B0-----:R-:W-:Y:S02]  /*e570*/  F2FP.SATFINITE.E5M2.F32.PACK_AB_MERGE_C R7, RZ, R0, RZ ;  /* 0x00000000ff07723e */ /* 0x001fe400048060ff */
[----:B-1----:R-:W-:Y:S01]  /*e580*/  F2FP.SATFINITE.E5M2.F32.PACK_AB_MERGE_C R9, RZ, R2, RZ ;  /* 0x00000002ff09723e */ /* 0x002fe200048060ff */
[----:B---3--:R-:W-:Y:S01]  /*e590*/  FMUL R3, R225, UR24 ;  /* 0x00000018e1037c20 */ /* 0x008fe20008400000 */
[----:B----4-:R-:W-:Y:S01]  /*e5a0*/  FMUL R4, R227, UR24 ;  /* 0x00000018e3047c20 */ /* 0x010fe20008400000 */
[----:B------:R-:W-:-:S03]  /*e5b0*/  FMUL R5, R226, UR24 ;  /* 0x00000018e2057c20 */ /* 0x000fc60008400000 */
[----:B------:R-:W-:Y:S02]  /*e5c0*/  F2FP.SATFINITE.E5M2.F32.PACK_AB_MERGE_C R3, RZ, R3, RZ ;  /* 0x00000003ff03723e */ /* 0x000fe400048060ff */
[----:B------:R-:W-:Y:S02]  /*e5d0*/  F2FP.SATFINITE.E5M2.F32.PACK_AB_MERGE_C R11, RZ, R4, RZ ;  /* 0x00000004ff0b723e */ /* 0x000fe400048060ff */
[----:B------:R-:W-:Y:S01]  /*e5e0*/  F2FP.SATFINITE.E5M2.F32.PACK_AB_MERGE_C R5, RZ, R5, RZ ;  /* 0x00000005ff05723e */ /* 0x000fe200048060ff */
[----:B------:R0:W-:Y:S04]  /*e5f0*/  @!P3 STG.E.U8 desc[UR22][R26.64+0xf0], R13 ;  /* 0x0000f00d1a00b986 */ /* 0x0001e8000c101116 */
[----:B------:R0:W-:Y:S04]  /*e600*/  @!P5 STG.E.U8 desc[UR22][R26.64+0xf1], R7 ;  /* 0x0000f1071a00d986 */ /* 0x0001e8000c101116 */
[----:B------:R0:W-:Y:S04]  /*e610*/  @!P4 STG.E.U8 desc[UR22][R24.64+0xf8], R9 ;  /* 0x0000f8091800c986 */ /* 0x0001e8000c101116 */
[----:B------:R0:W-:Y:S04]  /*e620*/  @!P1 STG.E.U8 desc[UR22][R24.64+0xf9], R3 ;  /* 0x0000f90318009986 */ /* 0x0001e8000c101116 */
[----:B------:R0:W-:Y:S04]  /*e630*/  @!P6 STG.E.U8 desc[UR22][R26.64+0xf8], R11 ;  /* 0x0000f80b1a00e986 */ /* 0x0001e8000c101116 */
[----:B------:R0:W-:Y:S02]  /*e640*/  @!P0 STG.E.U8 desc[UR22][R26.64+0xf9], R5 ;  /* 0x0000f9051a008986 */ /* 0x0001e4000c101116 */
.L_x_293:
[----:B------:R-:W-:Y:S05]  /*e650*/  BSYNC B0 ;  /* 0x0000000000007941 */ /* 0x000fea0003800000 */
.L_x_35:
[----:B------:R-:W2:Y:S01]  /*e660*/  LDL.LU R22, [R1+0x78] ;  /* 0x0000780001167983 */ /* 0x000ea20000300800 */
[----:B0----5:R-:W-:Y:S01]  /*e670*/  IMAD.U32 R3, RZ, RZ, UR18 ;  /* 0x00000012ff037e24 */ /* 0x021fe2000f8e00ff */
[----:B------:R-:W-:Y:S02]  /*e680*/  ULDC.64 UR6, c[0x0][0x650] ;  /* 0x0001940000067ab9 */ /* 0x000fe40000000a00 */
[----:B------:R-:W3:Y:S01]  /*e690*/  LDL.LU R19, [R1+0x7c] ;  /* 0x00007c0001137983 */ /* 0x000ee20000300800 */
[----:B------:R-:W-:Y:S01]  /*e6a0*/  IMAD.U32 R0, RZ, RZ, UR20 ;  /* 0x00000014ff007e24 */ /* 0x000fe2000f8e00ff */
[----:B------:R0:W-:Y:S01]  /*e6b0*/  SYNCS.ARRIVE.TRANS64.A1T0 RZ, [R3+UR28], RZ ;  /* 0x000000ff03ff79a7 */ /* 0x0001e2000810001c */
[----:B------:R-:W-:Y:S02]  /*e6c0*/  IMAD.U32 R2, RZ, RZ, UR20 ;  /* 0x00000014ff027e24 */ /* 0x000fe4000f8e00ff */
[----:B------:R-:W-:Y:S02]  /*e6d0*/  IMAD.MOV.U32 R4, RZ, RZ, -0x1 ;  /* 0xffffffffff047424 */ /* 0x000fe400078e00ff */
[----:B0-----:R-:W-:Y:S01]  /*e6e0*/  IMAD.U32 R3, RZ, RZ, UR15 ;  /* 0x0000000fff037e24 */ /* 0x001fe2000f8e00ff */
[----:B---3--:R-:W-:-:S02]  /*e6f0*/  LEA R19, P0, R0, R19, 0x1 ;  /* 0x0000001300137211 */ /* 0x008fc400078008ff */
[----:B------:R-:W-:Y:S02]  /*e700*/  PRMT R0, RZ, 0x7610, R0 ;  /* 0x00007610ff007816 */ /* 0x000fe40000000000 */
[----:B--2---:R-:W-:Y:S01]  /*e710*/  LEA.HI.X R22, R2, R22, R3, 0x1, P0 ;  /* 0x0000001602167211 */ /* 0x004fe200000f0c03 */
[----:B------:R-:W-:Y:S01]  /*e720*/  IMAD.MOV.U32 R2, RZ, RZ, -0x1 ;  /* 0xffffffffff027424 */ /* 0x000fe200078e00ff */
[----:B------:R0:W-:Y:S01]  /*e730*/  STL [R1+0x7c], R19 ;  /* 0x00007c1301007387 */ /* 0x0001e20000100800 */
[----:B------:R-:W-:Y:S01]  /*e740*/  IMAD.MOV.U32 R3, RZ, RZ, -0x1 ;  /* 0xffffffffff037424 */ /* 0x000fe200078e00ff */
[----:B------:R-:W-:Y:S02]  /*e750*/  ISETP.GE.U32.AND P0, PT, R19, UR6, PT ;  /* 0x0000000613007c0c */ /* 0x000fe4000bf06070 */
[----:B------:R0:W-:Y:S02]  /*e760*/  STL [R1+0x78], R22 ;  /* 0x0000781601007387 */ /* 0x0001e40000100800 */
[----:B------:R-:W-:-:S02]  /*e770*/  ISETP.GE.U32.AND.EX P0, PT, R22, UR7, PT, P0 ;  /* 0x0000000716007c0c */ /* 0x000fc4000bf06100 */
[----:B------:R0:W-:Y:S04]  /*e780*/  STL [R1+0x80], R4 ;  /* 0x0000800401007387 */ /* 0x0001e80000100800 */
[----:B------:R0:W-:Y:S04]  /*e790*/  STL [R1+0x74], R2 ;  /* 0x0000740201007387 */ /* 0x0001e80000100800 */
[----:B------:R0:W-:Y:S03]  /*e7a0*/  STL [R1+0x84], R3 ;  /* 0x0000840301007387 */ /* 0x0001e60000100800 */
[----:B------:R-:W-:Y:S05]  /*e7b0*/  @P0 BRA `(.L_x_294) ;  /* 0x0000000400740947 */ /* 0x000fea0003800000 */
[----:B------:R-:W2:Y:S01]  /*e7c0*/  S2R R14, SR_CTAID.X ;  /* 0x00000000000e7919 */ /* 0x000ea20000002500 */
[----:B------:R-:W3:Y:S01]  /*e7d0*/  LDC.64 R8, c[0x0][0x628] ;  /* 0x00018a00ff087b82 */ /* 0x000ee20000000a00 */
[----:B------:R-:W-:Y:S01]  /*e7e0*/  ULDC UR6, c[0x0][0x150] ;  /* 0x0000540000067ab9 */ /* 0x000fe20000000800 */
[----:B------:R-:W-:Y:S01]  /*e7f0*/  IMAD.MOV.U32 R6, RZ, RZ, R19 ;  /* 0x000000ffff067224 */ /* 0x000fe200078e0013 */
[----:B------:R-:W0:Y:S01]  /*e800*/  S2R R16, SR_CTAID.Y ;  /* 0x0000000000107919 */ /* 0x000e220000002600 */
[----:B------:R-:W-:-:S04]  /*e810*/  IMAD.MOV.U32 R7, RZ, RZ, R22 ;  /* 0x000000ffff077224 */ /* 0x000fc800078e0016 */
[----:B------:R-:W0:Y:S08]  /*e820*/  LDC R17, c[0x0][0x144] ;  /* 0x00005100ff117b82 */ /* 0x000e300000000800 */
[----:B------:R-:W0:Y:S08]  /*e830*/  LDC R10, c[0x0][0x630] ;  /* 0x00018c00ff0a7b82 */ /* 0x000e300000000800 */
[----:B------:R-:W0:Y:S01]  /*e840*/  LDC.64 R12, c[0x0][0x620] ;  /* 0x00018800ff0c7b82 */ /* 0x000e220000000a00 */
[----:B---3--:R-:W-:-:S04]  /*e850*/  ISETP.NE.U32.AND P0, PT, R8, RZ, PT ;  /* 0x000000ff0800720c */ /* 0x008fc80003f05070 */
[----:B------:R-:W-:Y:S02]  /*e860*/  ISETP.NE.AND.EX P0, PT, R9, RZ, PT, P0 ;  /* 0x000000ff0900720c */ /* 0x000fe40003f05300 */
[----:B--2---:R-:W-:-:S05]  /*e870*/  I2FP.F32.U32 R0, R14 ;  /* 0x0000000e00007245 */ /* 0x004fca0000201000 */
[----:B------:R-:W-:-:S04]  /*e880*/  FMUL R0, R0, UR6 ;  /* 0x0000000600007c20 */ /* 0x000fc80008400000 */
[----:B------:R2:W3:Y:S02]  /*e890*/  F2I.U32.TRUNC.NTZ R15, R0 ;  /* 0x00000000000f7305 */ /* 0x0004e4000020f000 */
[----:B------:R-:W-:Y:S05]  /*e8a0*/  @!P0 BRA `(.L_x_295) ;  /* 0x0000000000288947 */ /* 0x000fea0003800000 */
[----:B--2---:R-:W2:Y:S02]  /*e8b0*/  LDC R0, c[0x0][0x634] ;  /* 0x00018d00ff007b82 */ /* 0x004ea40000000800 */
[----:B--2---:R-:W-:-:S05]  /*e8c0*/  IADD3 R7, P0, R19, R0, RZ ;  /* 0x0000000013077210 */ /* 0x004fca0007f1e0ff */
[----:B------:R-:W-:-:S04]  /*e8d0*/  IMAD.X R11, RZ, RZ, R22, P0 ;  /* 0x000000ffff0b7224 */ /* 0x000fc800000e0616 */
[----:B0-----:R-:W-:-:S04]  /*e8e0*/  IMAD.WIDE.U32 R2, R11, R8, RZ ;  /* 0x000000080b027225 */ /* 0x001fc800078e00ff */
[----:B------:R-:W-:-:S04]  /*e8f0*/  IMAD.WIDE.U32 R4, P0, R7, R9, R2 ;  /* 0x0000000907047225 */ /* 0x000fc80007800002 */
[----:B------:R-:W-:-:S04]  /*e900*/  IMAD.WIDE.U32 R2, R7, R8, RZ ;  /* 0x0000000807027225 */ /* 0x000fc800078e00ff */
[----:B------:R-:W-:Y:S01]  /*e910*/  IMAD.X R7, RZ, RZ, RZ, P0 ;  /* 0x000000ffff077224 */ /* 0x000fe200000e06ff */
[----:B------:R-:W-:Y:S01]  /*e920*/  IADD3 RZ, P0, R3, R4, RZ ;  /* 0x0000000403ff7210 */ /* 0x000fe20007f1e0ff */
[----:B------:R-:W-:-:S04]  /*e930*/  IMAD.MOV.U32 R6, RZ, RZ, R5 ;  /* 0x000000ffff067224 */ /* 0x000fc800078e0005 */
[----:B------:R-:W-:-:S08]  /*e940*/  IMAD.WIDE.U32.X R6, R11, R9, R6, P0 ;  /* 0x000000090b067225 */ /* 0x000fd000000e0406 */
.L_x_295:
[-CC-:B0-----:R-:W-:Y:S01]  /*e950*/  SHF.R.U64 R11, R6, R10.reuse, R7.reuse ;  /* 0x0000000a060b7219 */ /* 0x181fe20000001207 */
[----:B------:R-:W0:Y:S01]  /*e960*/  LDC.64 R20, c[0x0][0x640] ;  /* 0x00019000ff147b82 */ /* 0x000e220000000a00 */
[----:B--2---:R-:W-:Y:S01]  /*e970*/  SHF.R.U32.HI R0, RZ, R10, R7 ;  /* 0x0000000aff007219 */ /* 0x004fe20000011607 */
[----:B------:R-:W-:Y:S01]  /*e980*/  IMAD.MOV.U32 R2, RZ, RZ, R19 ;  /* 0x000000ffff027224 */ /* 0x000fe200078e0013 */
[----:B------:R-:W-:Y:S01]  /*e990*/  IADD3 R5, P0, RZ, -R11, RZ ;  /* 0x8000000bff057210 */ /* 0x000fe20007f1e0ff */
[----:B---3--:R-:W-:Y:S01]  /*e9a0*/  IMAD.MOV R15, RZ, RZ, -R15 ;  /* 0x000000ffff0f7224 */ /* 0x008fe200078e0a0f */
[----:B------:R-:W-:Y:S01]  /*e9b0*/  ULDC UR6, c[0x0][0x154] ;  /* 0x0000550000067ab9 */ /* 0x000fe20000000800 */
[----:B------:R-:W-:Y:S02]  /*e9c0*/  IMAD.MOV.U32 R7, RZ, RZ, 0x1 ;  /* 0x00000001ff077424 */ /* 0x000fe400078e00ff */
[----:B------:R-:W2:Y:S01]  /*e9d0*/  LDC R4, c[0x0][0x618] ;  /* 0x00018600ff047b82 */ /* 0x000ea20000000800 */
[----:B------:R-:W-:-:S02]  /*e9e0*/  IMAD.X R3, RZ, RZ, ~R0, P0 ;  /* 0x000000ffff037224 */ /* 0x000fc400000e0e00 */
[----:B------:R-:W-:Y:S02]  /*e9f0*/  IMAD R17, R17, R15, R14 ;  /* 0x0000000f11117224 */ /* 0x000fe400078e020e */
[-C--:B------:R-:W-:Y:S02]  /*ea00*/  IMAD R0, R3, R12.reuse, RZ ;  /* 0x0000000c03007224 */ /* 0x080fe400078e02ff */
[----:B------:R-:W-:Y:S01]  /*ea10*/  IMAD.MOV.U32 R3, RZ, RZ, R22 ;  /* 0x000000ffff037224 */ /* 0x000fe200078e0016 */
[----:B------:R-:W3:Y:S01]  /*ea20*/  LDC R6, c[0x0][0x608] ;  /* 0x00018200ff067b82 */ /* 0x000ee20000000800 */
[----:B------:R-:W-:-:S04]  /*ea30*/  IMAD.WIDE.U32 R2, R5, R12, R2 ;  /* 0x0000000c05027225 */ /* 0x000fc800078e0002 */
[----:B------:R-:W-:-:S03]  /*ea40*/  IMAD R5, R5, R13, R0 ;  /* 0x0000000d05057224 */ /* 0x000fc600078e0200 */
[----:B------:R-:W5:Y:S01]  /*ea50*/  LDC R18, c[0x0][0x658] ;  /* 0x00019600ff127b82 */ /* 0x000f620000000800 */
[----:B------:R-:W-:Y:S01]  /*ea60*/  I2FP.F32.U32 R0, R16 ;  /* 0x0000001000007245 */ /* 0x000fe20000201000 */
[----:B------:R-:W-:Y:S01]  /*ea70*/  IMAD.IADD R3, R3, 0x1, R5 ;  /* 0x0000000103037824 */ /* 0x000fe200078e0205 */
[----:B0-----:R-:W-:Y:S01]  /*ea80*/  ISETP.NE.U32.AND P0, PT, R20, RZ, PT ;  /* 0x000000ff1400720c */ /* 0x001fe20003f05070 */
[----:B------:R-:W-:Y:S02]  /*ea90*/  IMAD.MOV.U32 R5, RZ, RZ, -0x1 ;  /* 0xffffffffff057424 */ /* 0x000fe400078e00ff */
[----:B------:R-:W-:Y:S02]  /*eaa0*/  FMUL R0, R0, UR6 ;  /* 0x0000000600007c20 */ /* 0x000fe40008400000 */
[----:B------:R-:W0:Y:S01]  /*eab0*/  LDC R15, c[0x0][0x148] ;  /* 0x00005200ff0f7b82 */ /* 0x000e220000000800 */
[----:B--2---:R-:W-:Y:S01]  /*eac0*/  SHF.R.U64 R10, R2, R4, R3 ;  /* 0x00000004020a7219 */ /* 0x004fe20000001203 */
[----:B------:R2:W0:Y:S01]  /*ead0*/  F2I.U32.TRUNC.NTZ R13, R0 ;  /* 0x00000000000d7305 */ /* 0x000422000020f000 */
[----:B------:R-:W-:-:S02]  /*eae0*/  ISETP.NE.AND.EX P0, PT, R21, RZ, PT, P0 ;  /* 0x000000ff1500720c */ /* 0x000fc40003f05300 */
[----:B------:R-:W-:-:S03]  /*eaf0*/  SHF.R.U32.HI R3, RZ, R4, R3 ;  /* 0x00000004ff037219 */ /* 0x000fc60000011603 */
[----:B------:R-:W0:Y:S01]  /*eb00*/  LDC R14, c[0x0][0x600] ;  /* 0x00018000ff0e7b82 */ /* 0x000e220000000800 */
[-CC-:B---3--:R-:W-:Y:S02]  /*eb10*/  SHF.R.U64 R8, R10, R6.reuse, R3.reuse ;  /* 0x000000060a087219 */ /* 0x188fe40000001203 */
[----:B------:R-:W-:-:S05]  /*eb20*/  SHF.R.U32.HI R3, RZ, R6, R3 ;  /* 0x00000006ff037219 */ /* 0x000fca0000011603 */
[----:B------:R-:W3:Y:S01]  /*eb30*/  LDC R22, c[0x0][0x648] ;  /* 0x00019200ff167b82 */ /* 0x000ee20000000800 */
[-CC-:B-----5:R-:W-:Y:S02]  /*eb40*/  SHF.R.U64 R12, R8, R18.reuse, R3.reuse ;  /* 0x00000012080c7219 */ /* 0x1a0fe40000001203 */
[-C--:B------:R-:W-:Y:S02]  /*eb50*/  SHF.L.U32 R5, R5, R18.reuse, RZ ;  /* 0x0000001205057219 */ /* 0x080fe400000006ff */
[-C--:B------:R-:W-:Y:S01]  /*eb60*/  SHF.R.U32.HI R3, RZ, R18.reuse, R3 ;  /* 0x00000012ff037219 */ /* 0x080fe20000011603 */
[----:B------:R-:W-:Y:S01]  /*eb70*/  IMAD.MOV.U32 R2, RZ, RZ, R12 ;  /* 0x000000ffff027224 */ /* 0x000fe200078e000c */
[----:B------:R-:W-:Y:S01]  /*eb80*/  SHF.L.U32 R18, R7, R18, RZ ;  /* 0x0000001207127219 */ /* 0x000fe200000006ff */
[----:B------:R-:W0:Y:S01]  /*eb90*/  LDC R23, c[0x0][0x638] ;  /* 0x00018e00ff177b82 */ /* 0x000e220000000800 */
[----:B------:R-:W-:-:S07]  /*eba0*/  LOP3.LUT R19, RZ, R5, RZ, 0x33, !PT ;  /* 0x00000005ff137212 */ /* 0x000fce00078e33ff */
[----:B-1--4-:R-:W1:Y:S01]  /*ebb0*/  LDC R24, c[0x0][0x610] ;  /* 0x00018400ff187b82 */ /* 0x012e620000000800 */
[----:B--2---:R-:W-:Y:S05]  /*ebc0*/  @!P0 BRA `(.L_x_296) ;  /* 0x0000000000288947 */ /* 0x004fea0003800000 */
        /* <DEDUP_REMOVED lines=10> */
.L_x_296:
[----:B---3--:R-:W-:Y:S01]  /*ec70*/  SHF.R.U64 R0, R2, R22, R3 ;  /* 0x0000001602007219 */ /* 0x008fe20000001203 */
[----:B0-----:R-:W-:Y:S01]  /*ec80*/  VIADD R7, R14, 0xffffffff ;  /* 0xffffffff0e077836 */ /* 0x001fe20000000000 */
[----:B------:R-:W-:Y:S01]  /*ec90*/  LOP3.LUT R5, R8, R19, RZ, 0xc0, !PT ;  /* 0x0000001308057212 */ /* 0x000fe200078ec0ff */
[----:B------:R-:W-:Y:S02]  /*eca0*/  IMAD.MOV R13, RZ, RZ, -R13 ;  /* 0x000000ffff0d7224 */ /* 0x000fe400078e0a0d */
[----:B------:R-:W-:Y:S02]  /*ecb0*/  IMAD.MOV R3, RZ, RZ, -R0 ;  /* 0x000000ffff037224 */ /* 0x000fe400078e0a00 */
[----:B------:R-:W-:Y:S01]  /*ecc0*/  IMAD R2, R18, R0, R5 ;  /* 0x0000000012027224 */ /* 0x000fe200078e0205 */
[----:B------:R-:W-:Y:S01]  /*ecd0*/  LOP3.LUT R5, R10, R7, RZ, 0xc0, !PT ;  /* 0x000000070a057212 */ /* 0x000fe200078ec0ff */
[----:B------:R-:W-:Y:S02]  /*ece0*/  @P2 IMAD R17, R15, R13, R16 ;  /* 0x0000000d0f112224 */ /* 0x000fe400078e0210 */
[----:B------:R-:W-:-:S02]  /*ecf0*/  IMAD R0, R3, R23, R12 ;  /* 0x0000001703007224 */ /* 0x000fc400078e020c */
[----:B------:R-:W-:Y:S02]  /*ed00*/  IMAD.MOV.U32 R4, RZ, RZ, 0x1 ;  /* 0x00000001ff047424 */ /* 0x000fe400078e00ff */
[----:B-1----:R-:W-:Y:S02]  /*ed10*/  IMAD R2, R2, R24, R17 ;  /* 0x0000001802027224 */ /* 0x002fe400078e0211 */
[----:B------:R-:W-:Y:S01]  /*ed20*/  IMAD R3, R0, R14, R5 ;  /* 0x0000000e00037224 */ /* 0x000fe200078e0205 */
[----:B------:R-:W-:-:S04]  /*ed30*/  PRMT R0, R4, 0x7610, R0 ;  /* 0x0000761004007816 */ /* 0x000fc80000000000 */
[----:B------:R-:W-:Y:S02]  /*ed40*/  SEL R4, R3, R2, !P2 ;  /* 0x0000000203047207 */ /* 0x000fe40005000000 */
[----:B------:R-:W-:-:S03]  /*ed50*/  SEL R2, R2, R3, !P2 ;  /* 0x0000000302027207 */ /* 0x000fc60005000000 */
[----:B------:R2:W-:Y:S04]  /*ed60*/  STL [R1+0x84], R4 ;  /* 0x0000840401007387 */ /* 0x0005e80000100800 */
[----:B------:R2:W-:Y:S04]  /*ed70*/  STL [R1+0x74], R11 ;  /* 0x0000740b01007387 */ /* 0x0005e80000100800 */
[----:B------:R2:W-:Y:S02]  /*ed80*/  STL [R1+0x80], R2 ;  /* 0x0000800201007387 */ /* 0x0005e40000100800 */
.L_x_294:
[----:B------:R-:W-:Y:S01]  /*ed90*/  LOP3.LUT P0, RZ, R0, 0xff, RZ, 0xc0, !PT ;  /* 0x000000ff00ff7812 */ /* 0x000fe2000780c0ff */
[----:B------:R-:W-:-:S12]  /*eda0*/  ULOP3.LUT UR29, UR29, 0x1, URZ, 0x3c, !UPT ;  /* 0x000000011d1d7892 */ /* 0x000fd8000f8e3c3f */
[----:B------:R-:W-:Y:S05]  /*edb0*/  @P0 BRA `(.L_x_297) ;  /* 0xffffff2400ec0947 */ /* 0x000fea000383ffff */
[----:B------:R-:W-:Y:S05]  /*edc0*/  EXIT ;  /* 0x000000000000794d */ /* 0x000fea0003800000 */
.L_x_13:
[----:B------:R-:W-:-:S08]  /*edd0*/  ISETP.NE.AND P0, PT, RZ, UR6, PT ;  /* 0x00000006ff007c0c */ /* 0x000fd0000bf05270 */
[----:B0123--:R-:W0:-:S00]  /*ede0*/  USETMAXREG.DEALLOC.CTAPOOL 0x28 ;  /* 0x00000028000079c8 */ /* 0x00fe0000080e0500 */
[----:B------:R-:W-:Y:S05]  /*edf0*/  @P0 EXIT ;  /* 0x000000000000094d */ /* 0x000fea0003800000 */
[----:B0-----:R-:W-:Y:S01]  /*ee00*/  LOP3.LUT P0, RZ, R0, 0xff, RZ, 0xc0, !PT ;  /* 0x000000ff00ff7812 */ /* 0x001fe2000780c0ff */
[----:B------:R-:W-:Y:S02]  /*ee10*/  IMAD.MOV.U32 R0, RZ, RZ, 0x1 ;  /* 0x00000001ff007424 */ /* 0x000fe400078e00ff */
[----:B------:R-:W-:-:S10]  /*ee20*/  IMAD.MOV.U32 R8, RZ, RZ, RZ ;  /* 0x000000ffff087224 */ /* 0x000fd400078e00ff */
[----:B------:R-:W-:Y:S05]  /*ee30*/  @!P0 BRA `(.L_x_298) ;  /* 0x0000000c00408947 */ /* 0x000fea0003800000 */
[----:B------:R-:W-:Y:S01]  /*ee40*/  LOP3.LUT P0, RZ, R2, 0x1f, RZ, 0xc0, !PT ;  /* 0x0000001f02ff7812 */ /* 0x000fe2000780c0ff */
[----:B------:R-:W-:Y:S01]  /*ee50*/  ULDC UR5, c[0x0][0x658] ;  /* 0x0001960000057ab9 */ /* 0x000fe20000000800 */
[----:B------:R-:W-:Y:S01]  /*ee60*/  UMOV UR6, 0xffffffff ;  /* 0xffffffff00067882 */ /* 0x000fe20000000000 */
[----:B------:R-:W-:Y:S01]  /*ee70*/  BSSY B0, `(.L_x_298) ;  /* 0x00000cc000007945 */ /* 0x000fe20003800000 */
[----:B------:R-:W-:Y:S01]  /*ee80*/  USHF.L.U32 UR6, UR6, UR5, URZ ;  /* 0x0000000506067299 */ /* 0x000fe2000800063f */
[C---:B------:R-:W-:Y:S01]  /*ee90*/  ISETP.NE.AND P3, PT, R3.reuse, RZ, PT ;  /* 0x000000ff0300720c */ /* 0x040fe20003f65270 */
[----:B------:R-:W-:Y:S01]  /*eea0*/  IMAD.MOV.U32 R9, RZ, RZ, 0x1 ;  /* 0x00000001ff097424 */ /* 0x000fe200078e00ff */
[----:B------:R-:W-:Y:S01]  /*eeb0*/  ISETP.NE.OR P0, PT, R3, RZ, !P0 ;  /* 0x000000ff0300720c */ /* 0x000fe20004705670 */
[----:B------:R-:W-:Y:S01]  /*eec0*/  IMAD.MOV.U32 R0, RZ, RZ, 0x1 ;  /* 0x00000001ff007424 */ /* 0x000fe200078e00ff */
[----:B------:R-:W-:Y:S01]  /*eed0*/  ULDC UR4, c[0x0][0x600] ;  /* 0x0001800000047ab9 */ /* 0x000fe20000000800 */
[----:B------:R-:W-:Y:S01]  /*eee0*/  IMAD.MOV.U32 R8, RZ, RZ, RZ ;  /* 0x000000ffff087224 */ /* 0x000fe200078e00ff */
[----:B------:R-:W-:Y:S01]  /*eef0*/  UMOV UR7, 0x1 ;  /* 0x0000000100077882 */ /* 0x000fe20000000000 */
[----:B------:R-:W-:-:S02]  /*ef00*/  UIADD3 UR26, UR14, 0x1, URZ ;  /* 0x000000010e1a7890 */ /* 0x000fc4000fffe03f */
[----:B------:R-:W-:Y:S02]  /*ef10*/  ULOP3.LUT UR27, UR13, 0x2, URZ, 0xfc, !UPT ;  /* 0x000000020d1b7892 */ /* 0x000fe4000f8efc3f */
[----:B------:R-:W-:Y:S02]  /*ef20*/  UIADD3 UR18, UR4, -0x1, URZ ;  /* 0xffffffff04127890 */ /* 0x000fe4000fffe03f */
[----:B------:R-:W-:Y:S02]  /*ef30*/  USHF.L.U32 UR22, UR7, UR5, URZ ;  /* 0x0000000507167299 */ /* 0x000fe4000800063f */
[----:B------:R-:W-:Y:S01]  /*ef40*/  ULOP3.LUT UR19, URZ, UR6, URZ, 0x33, !UPT ;  /* 0x000000063f137292 */ /* 0x000fe2000f8e333f */
[----:B------:R-:W-:-:S11]  /*ef50*/  ULDC.64 UR24, c[0x0][0x198] ;  /* 0x0000660000187ab9 */ /* 0x000fd60000000a00 */
.L_x_310:
[----:B------:R-:W-:-:S03]  /*ef60*/  UMOV UR4, 0xffffffff ;  /* 0xffffffff00047882 */ /* 0x000fc60000000000 */
[----:B01----:R-:W-:Y:S05]  /*ef70*/  BRA.DIV UR4, `(.L_x_299) ;  /* 0x0000001204647947 */ /* 0x003fea000b800000 */
[----:B------:R-:W-:-:S13]  /*ef80*/  ELECT P1, URZ, PT ;  /* 0x00000000003f782f */ /* 0x000fda0003820000 */
.L_x_325:
[----:B------:R-:W0:Y:S01]  /*ef90*/  LDC R2, c[0x0][0x28c] ;  /* 0x0000a300ff027b82 */ /* 0x000e220000000800 */
[----:B------:R-:W-:Y:S01]  /*efa0*/  BSSY B1, `(.L_x_300) ;  /* 0x000003b000017945 */ /* 0x000fe20003800000 */
[----:B0-----:R-:W-:-:S13]  /*efb0*/  ISETP.LT.OR P1, PT, R2, 0x1, !P1 ;  /* 0x000000010200780c */ /* 0x001fda0004f21670 */
[----:B------:R-:W-:Y:S05]  /*efc0*/  @P1 BRA `(.L_x_301) ;  /* 0x0000000000e01947 */ /* 0x000fea0003800000 */
[----:B------:R-:W2:Y:S04]  /*efd0*/  LDL.LU R4, [R1+0x84] ;  /* 0x0000840001047983 */ /* 0x000ea80000300800 */
[----:B------:R-:W3:Y:S01]  /*efe0*/  LDL.LU R3, [R1+0x80] ;  /* 0x0000800001037983 */ /* 0x000ee20000300800 */
[----:B------:R-:W-:Y:S02]  /*eff0*/  IMAD.MOV.U32 R12, RZ, RZ, RZ ;  /* 0x000000ffff0c7224 */ /* 0x000fe400078e00ff */
[----:B------:R-:W-:Y:S02]  /*f000*/  IMAD.U32 R13, RZ, RZ, UR26 ;  /* 0x0000001aff0d7e24 */ /* 0x000fe4000f8e00ff */
[----:B------:R-:W-:Y:S02]  /*f010*/  IMAD.MOV.U32 R2, RZ, RZ, R0 ;  /* 0x000000ffff027224 */ /* 0x000fe400078e0000 */
[----:B--2---:R-:W-:-:S02]  /*f020*/  IMAD.SHL.U32 R6, R4, 0x100, RZ ;  /* 0x0000010004067824 */ /* 0x004fc400078e00ff */
[----:B---3--:R-:W-:Y:S02]  /*f030*/  IMAD.SHL.U32 R7, R3, 0x40, RZ ;  /* 0x0000004003077824 */ /* 0x008fe400078e00ff */
[----:B------:R-:W-:-:S07]  /*f040*/  IMAD.MOV.U32 R3, RZ, RZ, R8 ;  /* 0x000000ffff037224 */ /* 0x000fce00078e0008 */
.L_x_305:
[----:B------:R-:W0:Y:S01]  /*f050*/  S2R R5, SR_CgaCtaId ;  /* 0x0000000000057919 */ /* 0x000e220000008800 */
[----:B------:R-:W-:-:S04]  /*f060*/  MOV R4, 0x400 ;  /* 0x0000040000047802 */ /* 0x000fc80000000f00 */
[----:B0-----:R-:W-:Y:S02]  /*f070*/  LEA R10, R5, R4, 0x18 ;  /* 0x00000004050a7211 */ /* 0x001fe400078ec0ff */
[----:B------:R-:W-:Y:S01]  /*f080*/  SHF.L.U32 R4, R2, 0x1f, RZ ;  /* 0x0000001f02047819 */ /* 0x000fe200000006ff */
[----:B------:R-:W0:Y:S02]  /*f090*/  @!P3 LDC R5, c[0x0][0x500] ;  /* 0x00014000ff05bb82 */ /* 0x000e240000000800 */
[----:B------:R-:W-:-:S04]  /*f0a0*/  IMAD R11, R3, 0x8, R10 ;  /* 0x00000008030b7824 */ /* 0x000fc800078e020a */
[----:B------:R-:W1:Y:S02]  /*f0b0*/  SYNCS.PHASECHK.TRANS64.TRYWAIT P1, [R11+URZ+0x30], R4 ;  /* 0x000030040b0075a7 */ /* 0x000e64000802017f */
[----:B-1----:R-:W-:Y:S05]  /*f0c0*/  @!P1 BRA `(.L_x_302) ;  /* 0x0000001000309947 */ /* 0x002fea0003800000 */
.L_x_326:
[----:B------:R-:W-:Y:S01]  /*f0d0*/  UPRMT UR4, UR27, 0x9910, URZ ;  /* 0x000099101b047896 */ /* 0x000fe2000800003f */
[----:B0-----:R0:W-:Y:S03]  /*f0e0*/  @!P3 SYNCS.ARRIVE.TRANS64 RZ, [R11+URZ], R5 ;  /* 0x000000050bffb9a7 */ /* 0x0011e6000800003f */
[----:B------:R-:W-:-:S06]  /*f0f0*/  UISETP.NE.AND UP0, UPT, UR4, 0x2, UPT ;  /* 0x000000020400788c */ /* 0x000fcc000bf05270 */
[----:B------:R-:W-:-:S13]  /*f100*/  PLOP3.LUT P1, PT, PT, PT, UP0, 0x80, 0x0 ;  /* 0x000000000000781c */ /* 0x000fda0003f2f008 */
[----:B0-----:R-:W-:Y:S05]  /*f110*/  @P1 BRA `(.L_x_303) ;  /* 0x0000000000041947 */ /* 0x001fea0003800000 */
[----:B------:R-:W-:Y:S01]  /*f120*/  BPT.TRAP 0x1 ;  /* 0x000000040000795c */ /* 0x000fe20000300000 */
.L_x_303:
[----:B------:R-:W-:Y:S05]  /*f130*/  @P0 BRA `(.L_x_304) ;  /* 0x0000000000040947 */ /* 0x000fea0003800000 */
[----:B------:R-:W-:Y:S01]  /*f140*/  BPT.TRAP 0x1 ;  /* 0x000000040000795c */ /* 0x000fe20000300000 */
.L_x_304:
[----:B------:R-:W2:Y:S01]  /*f150*/  LDL R5, [R1+0x74] ;  /* 0x0000740001057983 */ /* 0x000ea20000100800 */
[--C-:B-1----:R-:W-:Y:S01]  /*f160*/  IMAD R4, R3, 0x1000, R10.reuse ;  /* 0x0000100003047824 */ /* 0x102fe200078e020a */
[----:B------:R-:W-:Y:S01]  /*f170*/  R2UR UR9, R11 ;  /* 0x000000000b0972ca */ /* 0x000fe200000e0000 */
[----:B------:R-:W-:Y:S01]  /*f180*/  IMAD R10, R3, 0x4000, R10 ;  /* 0x00004000030a7824 */ /* 0x000fe200078e020a */
[----:B------:R-:W-:Y:S01]  /*f190*/  UIADD3 UR4, UP0, UR24, 0xf0, URZ ;  /* 0x000000f018047890 */ /* 0x000fe2000ff1e03f */
[----:B------:R-:W-:Y:S01]  /*f1a0*/  VIADD R13, R13, 0xffffffff ;  /* 0xffffffff0d0d7836 */ /* 0x000fe20000000000 */
[----:B------:R-:W-:Y:S01]  /*f1b0*/  R2UR UR5, R4 ;  /* 0x00000000040572ca */ /* 0x000fe200000e0000 */
[----:B------:R-:W-:Y:S01]  /*f1c0*/  UIADD3 UR28, UP1, UR24, 0x1f0, URZ ;  /* 0x000001f0181c7890 */ /* 0x000fe2000ff3e03f */
[----:B------:R-:W-:Y:S01]  /*f1d0*/  R2UR UR8, R10 ;  /* 0x000000000a0872ca */ /* 0x000fe200000e0000 */
[----:B------:R-:W-:Y:S01]  /*f1e0*/  VIADD R3, R3, 0x1 ;  /* 0x0000000103037836 */ /* 0x000fe20000000000 */
[----:B------:R-:W-:Y:S01]  /*f1f0*/  R2UR UR11, R7 ;  /* 0x00000000070b72ca */ /* 0x000fe200000e0000 */
[----:B------:R-:W-:Y:S01]  /*f200*/  UIADD3.X UR29, URZ, UR25, URZ, UP1, !UPT ;  /* 0x000000193f1d7290 */ /* 0x000fe20008ffe43f */
[----:B------:R-:W-:Y:S01]  /*f210*/  R2UR UR10, R12 ;  /* 0x000000000c0a72ca */ /* 0x000fe200000e0000 */
[----:B------:R-:W-:Y:S01]  /*f220*/  UMOV UR6, 0x0 ;  /* 0x0000000000067882 */ /* 0x000fe20000000000 */
[----:B------:R-:W-:Y:S01]  /*f230*/  R2UR UR23, R6 ;  /* 0x00000000061772ca */ /* 0x000fe200000e0000 */
[----:B------:R-:W-:Y:S01]  /*f240*/  UMOV UR7, 0x10000000 ;  /* 0x1000000000077882 */ /* 0x000fe20000000000 */
[----:B------:R-:W-:Y:S01]  /*f250*/  ISETP.GT.AND P4, PT, R13, 0x1, PT ;  /* 0x000000010d00780c */ /* 0x000fe20003f84270 */
[----:B------:R-:W-:Y:S01]  /*f260*/  VIADD R12, R12, 0x40 ;  /* 0x000000400c0c7836 */ /* 0x000fe20000000000 */
[----:B------:R-:W-:Y:S01]  /*f270*/  ISETP.NE.AND P1, PT, R3, 0x6, PT ;  /* 0x000000060300780c */ /* 0x000fe20003f25270 */
[----:B------:R-:W-:-:S02]  /*f280*/  UIADD3 UR16, UR5, 0x180, URZ ;  /* 0x0000018005107890 */ /* 0x000fc4000fffe03f */
[----:B------:R-:W-:Y:S01]  /*f290*/  UIADD3.X UR5, URZ, UR25, URZ, UP0, !UPT ;  /* 0x000000193f057290 */ /* 0x000fe200087fe43f */
[----:B------:R-:W-:Y:S01]  /*f2a0*/  SEL R3, R3, RZ, P1 ;  /* 0x000000ff03037207 */ /* 0x000fe20000800000 */
[----:B------:R-:W-:-:S03]  /*f2b0*/  UIADD3 UR17, UR8, 0x6180, URZ ;  /* 0x0000618008117890 */ /* 0x000fc6000fffe03f */
[----:B------:R-:W-:Y:S01]  /*f2c0*/  UMOV UR8, UR16 ;  /* 0x0000001000087c82 */ /* 0x000fe20008000000 */
[----:B--2---:R-:W-:Y:S02]  /*f2d0*/  R2UR UR12, R5 ;  /* 0x00000000050c72ca */ /* 0x004fe400000e0000 */
[----:B------:R-:W-:-:S04]  /*f2e0*/  SEL R5, RZ, 0x1, P1 ;  /* 0x00000001ff057807 */ /* 0x000fc80000800000 */
[----:B------:R-:W-:-:S07]  /*f2f0*/  LOP3.LUT R2, R2, R5, RZ, 0x3c, !PT ;  /* 0x0000000502027212 */ /* 0x000fce00078e3cff */
[----:B------:R0:W-:Y:S02]  /*f300*/  UTMALDG.3D [UR8], [UR4], desc[UR6] ;  /* 0x00000608040075b4 */ /* 0x0001e40008011000 */
[----:B0-----:R-:W-:Y:S01]  /*f310*/  UMOV UR8, UR17 ;  /* 0x0000001100087c82 */ /* 0x001fe20008000000 */
[----:B------:R-:W-:Y:S02]  /*f320*/  UMOV UR11, UR23 ;  /* 0x00000017000b7c82 */ /* 0x000fe40008000000 */
[----:B------:R0:W-:Y:S02]  /*f330*/  UTMALDG.3D [UR8], [UR28], desc[UR6] ;  /* 0x000006081c0075b4 */ /* 0x0001e40008011000 */
[----:B0-----:R-:W-:Y:S05]  /*f340*/  @P4 BRA `(.L_x_305) ;  /* 0xfffffffc00404947 */ /* 0x001fea000383ffff */
.L_x_301:
[----:B------:R-:W-:Y:S05]  /*f350*/  BSYNC B1 ;  /* 0x0000000000017941 */ /* 0x000fea0003800000 */
.L_x_300:
[----:B------:R-:W2:Y:S01]  /*f360*/  LDL.LU R15, [R1+0x78] ;  /* 0x00007800010f7983 */ /* 0x000ea20000300800 */
[----:B------:R-:W-:Y:S01]  /*f370*/  LOP3.LUT P5, RZ, R9, 0xff, RZ, 0xc0, !PT ;  /* 0x000000ff09ff7812 */ /* 0x000fe200078ac0ff */
[----:B------:R-:W-:Y:S01]  /*f380*/  VIADD R8, R8, UR14 ;  /* 0x0000000e08087c36 */ /* 0x000fe20008000000 */
[----:B------:R-:W-:Y:S01]  /*f390*/  UISETP.GE.U32.AND UP0, UPT, UR14, 0x6, UPT ;  /* 0x000000060e00788c */ /* 0x000fe2000bf06070 */
[----:B------:R-:W3:Y:S01]  /*f3a0*/  LDL.LU R14, [R1+0x7c] ;  /* 0x00007c00010e7983 */ /* 0x000ee20000300800 */
[----:B------:R-:W-:Y:S01]  /*f3b0*/  IMAD.U32 R5, RZ, RZ, UR14 ;  /* 0x0000000eff057e24 */ /* 0x000fe2000f8e00ff */
[----:B------:R-:W-:Y:S01]  /*f3c0*/  ULDC.64 UR4, c[0x0][0x650] ;  /* 0x0001940000047ab9 */ /* 0x000fe20000000a00 */
[----:B------:R-:W-:Y:S01]  /*f3d0*/  ISETP.GT.U32.AND P1, PT, R8, 0x5, PT ;  /* 0x000000050800780c */ /* 0x000fe20003f24070 */
[----:B------:R-:W-:Y:S01]  /*f3e0*/  BSSY B1, `(.L_x_306) ;  /* 0x0000072000017945 */ /* 0x000fe20003800000 */
[----:B------:R-:W-:Y:S02]  /*f3f0*/  PLOP3.LUT P4, PT, PT, PT, UP0, 0x80, 0x0 ;  /* 0x000000000000781c */ /* 0x000fe40003f8f008 */
[----:B------:R-:W-:-:S02]  /*f400*/  ISETP.LT.U32.AND P1, PT, R5, 0x6, P1 ;  /* 0x000000060500780c */ /* 0x000fc40000f21070 */
[----:B------:R-:W-:Y:S01]  /*f410*/  PRMT R9, RZ, 0x7610, R9 ;  /* 0x00007610ff097816 */ /* 0x000fe20000000009 */
[----:B------:R-:W0:Y:S01]  /*f420*/  @P5 S2R R3, SR_CgaCtaId ;  /* 0x0000000000035919 */ /* 0x000e220000008800 */
[----:B------:R-:W-:-:S04]  /*f430*/  @P5 MOV R2, 0x400 ;  /* 0x0000040000025802 */ /* 0x000fc80000000f00 */
[----:B0-----:R-:W-:Y:S01]  /*f440*/  @P5 LEA R4, R3, R2, 0x18 ;  /* 0x0000000203045211 */ /* 0x001fe200078ec0ff */
[----:B------:R-:W-:-:S03]  /*f450*/  IMAD.WIDE.U32 R2, R8, -0x55555555, RZ ;  /* 0xaaaaaaab08027825 */ /* 0x000fc600078e00ff */
[----:B------:R0:W-:Y:S02]  /*f460*/  @P5 SYNCS.ARRIVE.TRANS64.A1T0 RZ, [R4+URZ+0x98], RZ ;  /* 0x000098ff04ff59a7 */ /* 0x0001e4000810003f */
[----:B------:R-:W-:Y:S02]  /*f470*/  SHF.R.U32.HI R5, RZ, 0x2, R3 ;  /* 0x00000002ff057819 */ /* 0x000fe40000011603 */
[----:B------:R-:W-:Y:S02]  /*f480*/  SEL R3, RZ, 0x1, !P1 ;  /* 0x00000001ff037807 */ /* 0x000fe40004800000 */
[----:B------:R-:W-:Y:S01]  /*f490*/  PRMT R2, RZ, 0x7610, R2 ;  /* 0x00007610ff027816 */ /* 0x000fe20000000002 */
[----:B------:R-:W-:Y:S01]  /*f4a0*/  IMAD R8, R5, -0x6, R8 ;  /* 0xfffffffa05087824 */ /* 0x000fe200078e0208 */
[----:B------:R-:W-:Y:S01]  /*f4b0*/  LOP3.LUT R0, R0, R3, RZ, 0x3c, !PT ;  /* 0x0000000300007212 */ /* 0x000fe200078e3cff */
[----:B0-----:R-:W-:Y:S02]  /*f4c0*/  IMAD.MOV.U32 R4, RZ, RZ, -0x1 ;  /* 0xffffffffff047424 */ /* 0x001fe400078e00ff */
[----:B------:R-:W-:Y:S01]  /*f4d0*/  IMAD.MOV.U32 R3, RZ, RZ, -0x1 ;  /* 0xffffffffff037424 */ /* 0x000fe200078e00ff */
[----:B------:R-:W-:Y:S01]  /*f4e0*/  @P4 LOP3.LUT R0, R0, 0x1, R5, 0x78, !PT ;  /* 0x0000000100004812 */ /* 0x000fe200078e7805 */
[----:B------:R-:W-:Y:S01]  /*f4f0*/  IMAD.MOV.U32 R5, RZ, RZ, -0x1 ;  /* 0xffffffffff057424 */ /* 0x000fe200078e00ff */
[----:B---3--:R-:W-:-:S04]  /*f500*/  IADD3 R14, P5, R14, UR20, RZ ;  /* 0x000000140e0e7c10 */ /* 0x008fc8000ffbe0ff */
[----:B--2---:R-:W-:Y:S01]  /*f510*/  IADD3.X R15, R15, UR15, RZ, P5, !PT ;  /* 0x0000000f0f0f7c10 */ /* 0x004fe2000affe4ff */
[----:B------:R0:W-:Y:S01]  /*f520*/  STL [R1+0x7c], R14 ;  /* 0x00007c0e01007387 */ /* 0x0001e20000100800 */
[----:B------:R-:W-:-:S03]  /*f530*/  ISETP.GE.U32.AND P1, PT, R14, UR4, PT ;  /* 0x000000040e007c0c */ /* 0x000fc6000bf26070 */
[----:B------:R0:W-:Y:S01]  /*f540*/  STL [R1+0x78], R15 ;  /* 0x0000780f01007387 */ /* 0x0001e20000100800 */
[----:B------:R-:W-:-:S03]  /*f550*/  ISETP.GE.U32.AND.EX P1, PT, R15, UR5, PT, P1 ;  /* 0x000000050f007c0c */ /* 0x000fc6000bf26110 */
[----:B------:R0:W-:Y:S04]  /*f560*/  STL [R1+0x80], R5 ;  /* 0x0000800501007387 */ /* 0x0001e80000100800 */
[----:B------:R0:W-:Y:S04]  /*f570*/  STL [R1+0x84], R4 ;  /* 0x0000840401007387 */ /* 0x0001e80000100800 */
[----:B------:R0:W-:Y:S02]  /*f580*/  STL [R1+0x74], R3 ;  /* 0x0000740301007387 */ /* 0x0001e40000100800 */
[----:B------:R-:W-:Y:S05]  /*f590*/  @P1 BRA `(.L_x_307) ;  /* 0x0000000400581947 */ /* 0x000fea0003800000 */
[----:B------:R-:W-:Y:S01]  /*f5a0*/  ULDC.64 UR4, c[0x0][0x628] ;  /* 0x00018a0000047ab9 */ /* 0x000fe20000000a00 */
[----:B------:R-:W1:Y:S01]  /*f5b0*/  S2R R12, SR_CTAID.X ;  /* 0x00000000000c7919 */ /* 0x000e620000002500 */
[----:B------:R-:W-:Y:S01]  /*f5c0*/  ISETP.NE.U32.AND P1, PT, RZ, UR4, PT ;  /* 0x00000004ff007c0c */ /* 0x000fe2000bf25070 */
[----:B------:R-:W-:Y:S01]  /*f5d0*/  ULDC UR7, c[0x0][0x630] ;  /* 0x00018c0000077ab9 */ /* 0x000fe20000000800 */
[----:B------:R-:W-:Y:S01]  /*f5e0*/  IMAD.MOV.U32 R2, RZ, RZ, R14 ;  /* 0x000000ffff027224 */ /* 0x000fe200078e000e */
[----:B------:R-:W2:Y:S01]  /*f5f0*/  S2R R10, SR_CTAID.Y ;  /* 0x00000000000a7919 */ /* 0x000ea20000002600 */
[----:B------:R-:W-:Y:S01]  /*f600*/  ISETP.NE.AND.EX P1, PT, RZ, UR5, PT, P1 ;  /* 0x00000005ff007c0c */ /* 0x000fe2000bf25310 */
[----:B0-----:R-:W-:-:S12]  /*f610*/  IMAD.MOV.U32 R3, RZ, RZ, R15 ;  /* 0x000000ffff037224 */ /* 0x001fd800078e000f */
[----:B------:R-:W-:Y:S05]  /*f620*/  @!P1 BRA `(.L_x_308) ;  /* 0x0000000000289947 */ /* 0x000fea0003800000 */
[----:B------:R-:W-:Y:S02]  /*f630*/  ULDC UR6, c[0x0][0x634] ;  /* 0x00018d0000067ab9 */ /* 0x000fe40000000800 */
[----:B------:R-:W-:-:S05]  /*f640*/  IADD3 R7, P1, R14, UR6, RZ ;  /* 0x000000060e077c10 */ /* 0x000fca000ff3e0ff */
[----:B------:R-:W-:-:S04]  /*f650*/  IMAD.X R11, RZ, RZ, R15, P1 ;  /* 0x000000ffff0b7224 */ /* 0x000fc800008e060f */
[----:B------:R-:W-:-:S04]  /*f660*/  IMAD.WIDE.U32 R4, R11, UR4, RZ ;  /* 0x000000040b047c25 */ /* 0x000fc8000f8e00ff */
[----:B------:R-:W-:-:S04]  /*f670*/  IMAD.WIDE.U32 R4, P1, R7, UR5, R4 ;  /* 0x0000000507047c25 */ /* 0x000fc8000f820004 */
[----:B------:R-:W-:-:S04]  /*f680*/  IMAD.WIDE.U32 R6, R7, UR4, RZ ;  /* 0x0000000407067c25 */ /* 0x000fc8000f8e00ff */
[----:B------:R-:W-:Y:S01]  /*f690*/  IMAD.X R3, RZ, RZ, RZ, P1 ;  /* 0x000000ffff037224 */ /* 0x000fe200008e06ff */
[----:B------:R-:W-:Y:S01]  /*f6a0*/  IADD3 RZ, P1, R7, R4, RZ ;  /* 0x0000000407ff7210 */ /* 0x000fe20007f3e0ff */
[----:B------:R-:W-:-:S04]  /*f6b0*/  IMAD.MOV.U32 R2, RZ, RZ, R5 ;  /* 0x000000ffff027224 */ /* 0x000fc800078e0005 */
[----:B------:R-:W-:-:S08]  /*f6c0*/  IMAD.WIDE.U32.X R2, R11, UR5, R2, P1 ;  /* 0x000000050b027c25 */ /* 0x000fd000088e0402 */
.L_x_308:
[--C-:B------:R-:W-:Y:S01]  /*f6d0*/  SHF.R.U64 R11, R2, UR7, R3.reuse ;  /* 0x00000007020b7c19 */ /* 0x100fe20008001203 */
[----:B------:R-:W-:Y:S01]  /*f6e0*/  ULDC.64 UR4, c[0x0][0x620] ;  /* 0x0001880000047ab9 */ /* 0x000fe20000000a00 */
[----:B------:R-:W-:Y:S01]  /*f6f0*/  SHF.R.U32.HI R2, RZ, UR7, R3 ;  /* 0x00000007ff027c19 */ /* 0x000fe20008011603 */
[----:B------:R-:W-:Y:S01]  /*f700*/  IMAD.MOV.U32 R3, RZ, RZ, R15 ;  /* 0x000000ffff037224 */ /* 0x000fe200078e000f */
[----:B------:R-:W-:Y:S01]  /*f710*/  IADD3 R5, P1, RZ, -R11, RZ ;  /* 0x8000000bff057210 */ /* 0x000fe20007f3e0ff */
[----:B------:R-:W0:Y:S01]  /*f720*/  LDC R7, c[0x0][0x144] ;  /* 0x00005100ff077b82 */ /* 0x000e220000000800 */
[----:B-1----:R-:W-:Y:S01]  /*f730*/  I2FP.F32.U32 R6, R12 ;  /* 0x0000000c00067245 */ /* 0x002fe20000201000 */
[----:B------:R-:W-:Y:S01]  /*f740*/  ULDC.64 UR8, c[0x0][0x640] ;  /* 0x0001900000087ab9 */ /* 0x000fe20000000a00 */
[----:B------:R-:W-:Y:S01]  /*f750*/  ULDC UR6, c[0x0][0x608] ;  /* 0x0001820000067ab9 */ /* 0x000fe20000000800 */
[----:B------:R-:W-:Y:S01]  /*f760*/  IMAD.X R2, RZ, RZ, ~R2, P1 ;  /* 0x000000ffff027224 */ /* 0x000fe200008e0e02 */
[----:B------:R-:W-:-:S03]  /*f770*/  ISETP.NE.U32.AND P1, PT, RZ, UR8, PT ;  /* 0x00000008ff007c0c */ /* 0x000fc6000bf25070 */
[----:B------:R-:W-:Y:S01]  /*f780*/  IMAD R4, R2, UR4, RZ ;  /* 0x0000000402047c24 */ /* 0x000fe2000f8e02ff */
[----:B------:R-:W1:Y:S01]  /*f790*/  LDC R15, c[0x0][0x148] ;  /* 0x00005200ff0f7b82 */ /* 0x000e620000000800 */
[----:B------:R-:W-:Y:S01]  /*f7a0*/  IMAD.MOV.U32 R2, RZ, RZ, R14 ;  /* 0x000000ffff027224 */ /* 0x000fe200078e000e */
[----:B------:R-:W-:-:S03]  /*f7b0*/  ISETP.NE.AND.EX P1, PT, RZ, UR9, PT, P1 ;  /* 0x00000009ff007c0c */ /* 0x000fc6000bf25310 */
[----:B------:R-:W-:Y:S01]  /*f7c0*/  IMAD.WIDE.U32 R2, R5, UR4, R2 ;  /* 0x0000000405027c25 */ /* 0x000fe2000f8e0002 */
[----:B------:R-:W-:-:S03]  /*f7d0*/  ULDC UR4, c[0x0][0x150] ;  /* 0x0000540000047ab9 */ /* 0x000fc60000000800 */
[----:B------:R-:W-:Y:S01]  /*f7e0*/  FMUL R6, R6, UR4 ;  /* 0x0000000406067c20 */ /* 0x000fe20008400000 */
[----:B------:R-:W-:Y:S01]  /*f7f0*/  IMAD R5, R5, UR5, R4 ;  /* 0x0000000505057c24 */ /* 0x000fe2000f8e0204 */
[----:B------:R-:W-:Y:S01]  /*f800*/  ULDC UR4, c[0x0][0x618] ;  /* 0x0001860000047ab9 */ /* 0x000fe20000000800 */
[----:B------:R-:W-:Y:S02]  /*f810*/  ULDC UR5, c[0x0][0x154] ;  /* 0x0000550000057ab9 */ /* 0x000fe40000000800 */
[----:B------:R-:W-:Y:S01]  /*f820*/  IMAD.IADD R3, R3, 0x1, R5 ;  /* 0x0000000103037824 */ /* 0x000fe200078e0205 */
[----:B------:R-:W3:Y:S04]  /*f830*/  F2I.U32.TRUNC.NTZ R6, R6 ;  /* 0x0000000600067305 */ /* 0x000ee8000020f000 */
[----:B------:R-:W-:-:S02]  /*f840*/  SHF.R.U64 R13, R2, UR4, R3 ;  /* 0x00000004020d7c19 */ /* 0x000fc40008001203 */
[----:B--2---:R-:W-:-:S05]  /*f850*/  I2FP.F32.U32 R2, R10 ;  /* 0x0000000a00027245 */ /* 0x004fca0000201000 */
[----:B------:R-:W-:Y:S01]  /*f860*/  FMUL R4, R2, UR5 ;  /* 0x0000000502047c20 */ /* 0x000fe20008400000 */
[----:B------:R-:W-:Y:S01]  /*f870*/  SHF.R.U32.HI R2, RZ, UR4, R3 ;  /* 0x00000004ff027c19 */ /* 0x000fe20008011603 */
[----:B------:R-:W-:Y:S02]  /*f880*/  ULDC UR4, c[0x0][0x658] ;  /* 0x0001960000047ab9 */ /* 0x000fe40000000800 */
[----:B------:R2:W4:Y:S01]  /*f890*/  F2I.U32.TRUNC.NTZ R18, R4 ;  /* 0x0000000400127305 */ /* 0x000522000020f000 */
[----:B------:R-:W-:Y:S01]  /*f8a0*/  SHF.R.U64 R16, R13, UR6, R2 ;  /* 0x000000060d107c19 */ /* 0x000fe20008001202 */
[----:B---3--:R-:W-:Y:S01]  /*f8b0*/  IMAD.MOV R6, RZ, RZ, -R6 ;  /* 0x000000ffff067224 */ /* 0x008fe200078e0a06 */
[----:B------:R-:W-:-:S03]  /*f8c0*/  SHF.R.U32.HI R3, RZ, UR6, R2 ;  /* 0x00000006ff037c19 */ /* 0x000fc60008011602 */
[----:B0-----:R-:W-:Y:S01]  /*f8d0*/  IMAD R12, R7, R6, R12 ;  /* 0x00000006070c7224 */ /* 0x001fe200078e020c */
[--C-:B------:R-:W-:Y:S02]  /*f8e0*/  SHF.R.U64 R14, R16, UR4, R3.reuse ;  /* 0x00000004100e7c19 */ /* 0x100fe40008001203 */
[----:B------:R-:W-:-:S03]  /*f8f0*/  SHF.R.U32.HI R3, RZ, UR4, R3 ;  /* 0x00000004ff037c19 */ /* 0x000fc60008011603 */
[----:B------:R-:W-:Y:S01]  /*f900*/  IMAD.MOV.U32 R2, RZ, RZ, R14 ;  /* 0x000000ffff027224 */ /* 0x000fe200078e000e */
[----:B--2-4-:R-:W-:Y:S06]  /*f910*/  @!P1 BRA `(.L_x_309) ;  /* 0x0000000000289947 */ /* 0x014fec0003800000 */
        /* <DEDUP_REMOVED lines=10> */
.L_x_309:
[----:B------:R-:W-:Y:S01]  /*f9c0*/  ULDC UR4, c[0x0][0x648] ;  /* 0x0001920000047ab9 */ /* 0x000fe20000000800 */
[----:B------:R-:W-:Y:S01]  /*f9d0*/  IMAD.MOV R18, RZ, RZ, -R18 ;  /* 0x000000ffff127224 */ /* 0x000fe200078e0a12 */
[----:B------:R-:W-:Y:S01]  /*f9e0*/  SHF.R.U64 R3, R2, UR4, R3 ;  /* 0x0000000402037c19 */ /* 0x000fe20008001203 */
[----:B------:R-:W-:Y:S01]  /*f9f0*/  ULDC UR4, c[0x0][0x638] ;  /* 0x00018e0000047ab9 */ /* 0x000fe20000000800 */
[----:B------:R-:W-:Y:S01]  /*fa00*/  LOP3.LUT R2, R16, UR19, RZ, 0xc0, !PT ;  /* 0x0000001310027c12 */ /* 0x000fe2000f8ec0ff */
[----:B-1----:R-:W-:Y:S01]  /*fa10*/  @P2 IMAD R12, R15, R18, R10 ;  /* 0x000000120f0c2224 */ /* 0x002fe200078e020a */
[----:B------:R-:W-:Y:S01]  /*fa20*/  LOP3.LUT R13, R13, UR18, RZ, 0xc0, !PT ;  /* 0x000000120d0d7c12 */ /* 0x000fe2000f8ec0ff */
[----:B------:R-:W-:Y:S01]  /*fa30*/  IMAD.MOV R5, RZ, RZ, -R3 ;  /* 0x000000ffff057224 */ /* 0x000fe200078e0a03 */
[----:B------:R-:W-:Y:S01]  /*fa40*/  ULDC UR5, c[0x0][0x610] ;  /* 0x0001840000057ab9 */ /* 0x000fe20000000800 */
[----:B------:R-:W-:Y:S02]  /*fa50*/  IMAD R3, R3, UR22, R2 ;  /* 0x0000001603037c24 */ /* 0x000fe4000f8e0202 */
[----:B------:R-:W-:Y:S01]  /*fa60*/  IMAD R14, R5, UR4, R14 ;  /* 0x00000004050e7c24 */ /* 0x000fe2000f8e020e */
[----:B------:R-:W-:Y:S01]  /*fa70*/  ULDC UR4, c[0x0][0x600] ;  /* 0x0001800000047ab9 */ /* 0x000fe20000000800 */
[----:B------:R-:W-:-:S02]  /*fa80*/  IMAD R3, R3, UR5, R12 ;  /* 0x0000000503037c24 */ /* 0x000fc4000f8e020c */
[----:B------:R-:W-:Y:S02]  /*fa90*/  IMAD R14, R14, UR4, R13 ;  /* 0x000000040e0e7c24 */ /* 0x000fe4000f8e020d */
[----:B------:R-:W-:-:S03]  /*faa0*/  IMAD.MOV.U32 R2, RZ, RZ, 0x1 ;  /* 0x00000001ff027424 */ /* 0x000fc600078e00ff */
[----:B------:R-:W-:Y:S02]  /*fab0*/  SEL R4, R14, R3, !P2 ;  /* 0x000000030e047207 */ /* 0x000fe40005000000 */
[----:B------:R-:W-:-:S03]  /*fac0*/  SEL R3, R3, R14, !P2 ;  /* 0x0000000e03037207 */ /* 0x000fc60005000000 */
[----:B------:R1:W-:Y:S04]  /*fad0*/  STL [R1+0x84], R4 ;  /* 0x0000840401007387 */ /* 0x0003e80000100800 */
[----:B------:R1:W-:Y:S04]  /*fae0*/  STL [R1+0x74], R11 ;  /* 0x0000740b01007387 */ /* 0x0003e80000100800 */
[----:B------:R1:W-:Y:S02]  /*faf0*/  STL [R1+0x80], R3 ;  /* 0x0000800301007387 */ /* 0x0003e40000100800 */
.L_x_307:
[----:B------:R-:W-:Y:S05]  /*fb00*/  BSYNC B1 ;  /* 0x0000000000017941 */ /* 0x000fea0003800000 */
.L_x_306:
[----:B------:R-:W-:-:S13]  /*fb10*/  LOP3.LUT P1, RZ, R2, 0xff, RZ, 0xc0, !PT ;  /* 0x000000ff02ff7812 */ /* 0x000fda000782c0ff */
[----:B------:R-:W-:Y:S05]  /*fb20*/  @P1 BRA `(.L_x_310) ;  /* 0xfffffff4000c1947 */ /* 0x000fea000383ffff */
[----:B------:R-:W-:Y:S05]  /*fb30*/  BSYNC B0 ;  /* 0x0000000000007941 */ /* 0x000fea0003800000 */
.L_x_298:
[----:B------:R-:W-:-:S03]  /*fb40*/  UMOV UR4, 0xffffffff ;  /* 0xffffffff00047882 */ /* 0x000fc60000000000 */
[----:B------:R-:W-:Y:S05]  /*fb50*/  BRA.DIV UR4, `(.L_x_311) ;  /* 0x0000000604a07947 */ /* 0x000fea000b800000 */
[----:B------:R-:W-:-:S13]  /*fb60*/  ELECT P0, URZ, PT ;  /* 0x00000000003f782f */ /* 0x000fda0003800000 */
.L_x_329:
[----:B------:R-:W-:Y:S04]  /*fb70*/  BSSY B0, `(.L_x_312) ;  /* 0x000003e000007945 */ /* 0x000fe80003800000 */
[----:B------:R-:W-:Y:S05]  /*fb80*/  @!P0 BRA `(.L_x_313) ;  /* 0x0000000000f08947 */ /* 0x000fea0003800000 */
[----:B------:R-:W-:-:S04]  /*fb90*/  ULOP3.LUT UR4, UR13, 0x2, URZ, 0xfc, !UPT ;  /* 0x000000020d047892 */ /* 0x000fc8000f8efc3f */
[----:B------:R-:W-:-:S06]  /*fba0*/  UISETP.NE.AND UP0, UPT, UR4, 0x3, UPT ;  /* 0x000000030400788c */ /* 0x000fcc000bf05270 */
[----:B------:R-:W-:-:S13]  /*fbb0*/  PLOP3.LUT P0, PT, PT, PT, UP0, 0x80, 0x0 ;  /* 0x000000000000781c */ /* 0x000fda0003f0f008 */
[----:B------:R-:W-:Y:S05]  /*fbc0*/  @!P0 BRA `(.L_x_314) ;  /* 0x0000000000048947 */ /* 0x000fea0003800000 */
[----:B------:R-:W-:Y:S01]  /*fbd0*/  BPT.TRAP 0x1 ;  /* 0x000000040000795c */ /* 0x000fe20000300000 */
.L_x_314:
[----:B01----:R-:W0:Y:S01]  /*fbe0*/  S2R R3, SR_CgaCtaId ;  /* 0x0000000000037919 */ /* 0x003e220000008800 */
[----:B------:R-:W-:-:S04]  /*fbf0*/  MOV R2, 0x400 ;  /* 0x0000040000027802 */ /* 0x000fc80000000f00 */
[----:B0-----:R-:W-:Y:S02]  /*fc00*/  LEA R3, R3, R2, 0x18 ;  /* 0x0000000203037211 */ /* 0x001fe400078ec0ff */
[----:B------:R-:W-:-:S03]  /*fc10*/  SHF.L.U32 R2, R0, 0x1f, RZ ;  /* 0x0000001f00027819 */ /* 0x000fc600000006ff */
[----:B------:R-:W-:-:S04]  /*fc20*/  VIADD R3, R3, 0x30 ;  /* 0x0000003003037836 */ /* 0x000fc80000000000 */
[C---:B------:R-:W-:Y:S02]  /*fc30*/  IMAD R7, R8.reuse, 0x8, R3 ;  /* 0x0000000808077824 */ /* 0x040fe400078e0203 */
[----:B------:R-:W-:Y:S02]  /*fc40*/  VIADD R8, R8, 0x1 ;  /* 0x0000000108087836 */ /* 0x000fe40000000000 */
[----:B------:R-:W0:Y:S03]  /*fc50*/  SYNCS.PHASECHK.TRANS64.TRYWAIT P0, [R7+URZ], R2 ;  /* 0x00000002070075a7 */ /* 0x000e26000800017f */
[----:B------:R-:W-:-:S04]  /*fc60*/  ISETP.NE.AND P1, PT, R8, 0x6, PT ;  /* 0x000000060800780c */ /* 0x000fc80003f25270 */
[----:B------:R-:W-:Y:S02]  /*fc70*/  SEL R5, RZ, 0x1, P1 ;  /* 0x00000001ff057807 */ /* 0x000fe40000800000 */
[----:B------:R-:W-:Y:S02]  /*fc80*/  SEL R8, R8, RZ, P1 ;  /* 0x000000ff08087207 */ /* 0x000fe40000800000 */
[----:B------:R-:W-:-:S03]  /*fc90*/  LOP3.LUT R5, R0, R5, RZ, 0x3c, !PT ;  /* 0x0000000500057212 */ /* 0x000fc600078e3cff */
[----:B------:R-:W-:Y:S01]  /*fca0*/  IMAD R9, R8, 0x8, R3 ;  /* 0x0000000808097824 */ /* 0x000fe200078e0203 */
[----:B------:R-:W-:Y:S01]  /*fcb0*/  SHF.L.U32 R4, R5, 0x1f, RZ ;  /* 0x0000001f05047819 */ /* 0x000fe200000006ff */
[----:B0-----:R-:W-:Y:S06]  /*fcc0*/  @!P0 BRA `(.L_x_315) ;  /* 0x0000000400688947 */ /* 0x001fec0003800000 */
.L_x_330:
[----:B------:R-:W1:Y:S01]  /*fcd0*/  SYNCS.PHASECHK.TRANS64.TRYWAIT P0, [R9+URZ], R4 ;  /* 0x00000004090075a7 */ /* 0x000e62000800017f */
[----:B------:R-:W-:-:S05]  /*fce0*/  VIADD R0, R8, 0x1 ;  /* 0x0000000108007836 */ /* 0x000fca0000000000 */
[----:B------:R-:W-:-:S04]  /*fcf0*/  ISETP.NE.AND P1, PT, R0, 0x6, PT ;  /* 0x000000060000780c */ /* 0x000fc80003f25270 */
[----:B0-----:R-:W-:Y:S02]  /*fd00*/  SEL R2, RZ, 0x1, P1 ;  /* 0x00000001ff027807 */ /* 0x001fe40000800000 */
[----:B------:R-:W-:Y:S02]  /*fd10*/  SEL R0, R0, RZ, P1 ;  /* 0x000000ff00007207 */ /* 0x000fe40000800000 */
[----:B------:R-:W-:-:S03]  /*fd20*/  LOP3.LUT R7, R5, R2, RZ, 0x3c, !PT ;  /* 0x0000000205077212 */ /* 0x000fc600078e3cff */
[----:B------:R-:W-:Y:S01]  /*fd30*/  IMAD R6, R0, 0x8, R3 ;  /* 0x0000000800067824 */ /* 0x000fe200078e0203 */
[----:B------:R-:W-:Y:S01]  /*fd40*/  SHF.L.U32 R5, R7, 0x1f, RZ ;  /* 0x0000001f07057819 */ /* 0x000fe200000006ff */
[----:B-1----:R-:W-:Y:S06]  /*fd50*/  @!P0 BRA `(.L_x_316) ;  /* 0x0000000400588947 */ /* 0x002fec0003800000 */
.L_x_331:
[----:B------:R-:W1:Y:S01]  /*fd60*/  SYNCS.PHASECHK.TRANS64.TRYWAIT P0, [R6+URZ], R5 ;  /* 0x00000005060075a7 */ /* 0x000e62000800017f */
[----:B------:R-:W-:-:S05]  /*fd70*/  VIADD R0, R0, 0x1 ;  /* 0x0000000100007836 */ /* 0x000fca0000000000 */
[----:B------:R-:W-:-:S04]  /*fd80*/  ISETP.NE.AND P1, PT, R0, 0x6, PT ;  /* 0x000000060000780c */ /* 0x000fc80003f25270 */
[----:B------:R-:W-:Y:S02]  /*fd90*/  SEL R2, RZ, 0x1, P1 ;  /* 0x00000001ff027807 */ /* 0x000fe40000800000 */
[----:B------:R-:W-:Y:S02]  /*fda0*/  SEL R0, R0, RZ, P1 ;  /* 0x000000ff00007207 */ /* 0x000fe40000800000 */
[----:B------:R-:W-:-:S03]  /*fdb0*/  LOP3.LUT R7, R7, R2, RZ, 0x3c, !PT ;  /* 0x0000000207077212 */ /* 0x000fc600078e3cff */
[----:B0-----:R-:W-:Y:S01]  /*fdc0*/  IMAD R9, R0, 0x8, R3 ;  /* 0x0000000800097824 */ /* 0x001fe200078e0203 */
[----:B------:R-:W-:Y:S01]  /*fdd0*/  SHF.L.U32 R4, R7, 0x1f, RZ ;  /* 0x0000001f07047819 */ /* 0x000fe200000006ff */
[----:B-1----:R-:W-:Y:S06]  /*fde0*/  @!P0 BRA `(.L_x_317) ;  /* 0x0000000400488947 */ /* 0x002fec0003800000 */
.L_x_332:
        /* <DEDUP_REMOVED lines=9> */
.L_x_333:
[----:B------:R-:W1:Y:S01]  /*fe80*/  SYNCS.PHASECHK.TRANS64.TRYWAIT P0, [R6+URZ], R5 ;  /* 0x00000005060075a7 */ /* 0x000e62000800017f */
[----:B------:R-:W-:-:S05]  /*fe90*/  VIADD R0, R0, 0x1 ;  /* 0x0000000100007836 */ /* 0x000fca0000000000 */
[----:B------:R-:W-:-:S04]  /*fea0*/  ISETP.NE.AND P1, PT, R0, 0x6, PT ;  /* 0x000000060000780c */ /* 0x000fc80003f25270 */
[----:B------:R-:W-:Y:S02]  /*feb0*/  SEL R2, RZ, 0x1, P1 ;  /* 0x00000001ff027807 */ /* 0x000fe40000800000 */
[----:B------:R-:W-:Y:S02]  /*fec0*/  SEL R0, R0, RZ, P1 ;  /* 0x000000ff00007207 */ /* 0x000fe40000800000 */
[----:B------:R-:W-:Y:S01]  /*fed0*/  LOP3.LUT R2, R7, R2, RZ, 0x3c, !PT ;  /* 0x0000000207027212 */ /* 0x000fe200078e3cff */
[----:B-1----:R-:W-:Y:S06]  /*fee0*/  @!P0 BRA `(.L_x_319) ;  /* 0x0000000400308947 */ /* 0x002fec0003800000 */
.L_x_334:
[----:B------:R-:W-:Y:S01]  /*fef0*/  IMAD R3, R0, 0x8, R3 ;  /* 0x0000000800037824 */ /* 0x000fe200078e0203 */
[----:B------:R-:W-:-:S07]  /*ff00*/  SHF.L.U32 R0, R2, 0x1f, RZ ;  /* 0x0000001f02007819 */ /* 0x000fce00000006ff */
.L_x_320:
[----:B--2---:R2:W3:Y:S02]  /*ff10*/  SYNCS.PHASECHK.TRANS64.TRYWAIT P0, [R3+URZ], R0 ;  /* 0x00000000030075a7 */ /* 0x0044e4000800017f */
[----:B---3--:R-:W-:Y:S05]  /*ff20*/  @!P0 NANOSLEEP.SYNCS 0x989680 ;  /* 0x009896800000895d */ /* 0x008fea0003900000 */
[----:B------:R-:W3:Y:S02]  /*ff30*/  @!P0 SYNCS.PHASECHK.TRANS64 P0, [R3+URZ], R0 ;  /* 0x00000000030085a7 */ /* 0x000ee4000800007f */
[----:B---3--:R-:W-:Y:S05]  /*ff40*/  @!P0 BRA `(.L_x_320) ;  /* 0xfffffffc00f08947 */ /* 0x008fea000383ffff */
.L_x_313:
[----:B------:R-:W-:Y:S05]  /*ff50*/  BSYNC B0 ;  /* 0x0000000000007941 */ /* 0x000fea0003800000 */
.L_x_312:
[----:B------:R-:W-:Y:S05]  /*ff60*/  EXIT ;  /* 0x000000000000794d */ /* 0x000fea0003800000 */
.L_x_15:
[----:B---3--:R-:W-:-:S04]  /*ff70*/  IMAD.U32 R3, RZ, RZ, UR17 ;  /* 0x00000011ff037e24 */ /* 0x008fc8000f8e00ff */
[----:B------:R3:W4:Y:S03]  /*ff80*/  SYNCS.PHASECHK.TRANS64.TRYWAIT P0, [R3+URZ+-0x8], R0 ;  /* 0xfffff800030075a7 */ /* 0x000726000800017f */
[----:B----4-:R-:W-:Y:S05]  /*ff90*/  @!P0 NANOSLEEP.SYNCS 0x989680 ;  /* 0x009896800000895d */ /* 0x010fea0003900000 */
[----:B------:R-:W4:Y:S02]  /*ffa0*/  @!P0 SYNCS.PHASECHK.TRANS64 P0, [R3+URZ+-0x8], R0 ;  /* 0xfffff800030085a7 */ /* 0x000f24000800007f */
[----:B----4-:R-:W-:Y:S05]  /*ffb0*/  @!P0 BRA `(.L_x_15) ;  /* 0xfffffffc00ec8947 */ /* 0x010fea000383ffff */
[----:B------:R-:W-:Y:S05]  /*ffc0*/  BRA `(.L_x_321) ;  /* 0xffffff1400887947 */ /* 0x000fea000383ffff */
.L_x_20:
[----:B-1----:R-:W-:-:S04]  /*ffd0*/  IMAD.U32 R3, RZ, RZ, UR6 ;  /* 0x00000006ff037e24 */ /* 0x002fc8000f8e00ff */
[----:B------:R1:W2:Y:S03]  /*ffe0*/  SYNCS.PHASECHK.TRANS64.TRYWAIT P0, [R3+URZ], R0 ;  /* 0x00000000030075a7 */ /* 0x0002a6000800017f */
[----:B--2---:R-:W-:Y:S05]  /*fff0*/  @!P0 NANOSLEEP.SYNCS 0x989680 ;  /* 0x009896800000895d */ /* 0x004fea0003900000 */
[----:B------:R-:W2:Y:S02]  /*10000*/  @!P0 SYNCS.PHASECHK.TRANS64 P0, [R3+URZ], R0 ;  /* 0x00000000030085a7 */ /* 0x000ea4000800007f */
[----:B--2---:R-:W-:Y:S05]  /*10010*/  @!P0 BRA `(.L_x_20) ;  /* 0xfffffffc00ec8947 */ /* 0x004fea000383ffff */
[----:B------:R-:W-:Y:S05]  /*10020*/  BRA `(.L_x_19) ;  /* 0xffffff1c00f07947 */ /* 0x000fea000383ffff */
.L_x_26:
[----:B-----5:R3:W-:Y:S02]  /*10030*/  STL [R1+0x98], R0 ;  /* 0x0000980001007387 */ /* 0x0207e40000100800 */
[----:B---3--:R-:W-:-:S04]  /*10040*/  IMAD.U32 R0, RZ, RZ, UR9 ;  /* 0x00000009ff007e24 */ /* 0x008fc8000f8e00ff */
[----:B------:R3:W4:Y:S03]  /*10050*/  SYNCS.PHASECHK.TRANS64.TRYWAIT P0, [R0+URZ], R229 ;  /* 0x000000e5000075a7 */ /* 0x000726000800017f */
[----:B----4-:R-:W-:Y:S05]  /*10060*/  @!P0 NANOSLEEP.SYNCS 0x989680 ;  /* 0x009896800000895d */ /* 0x010fea0003900000 */
[----:B------:R3:W4:Y:S02]  /*10070*/  @!P0 SYNCS.PHASECHK.TRANS64 P0, [R0+URZ], R229 ;  /* 0x000000e5000085a7 */ /* 0x000724000800007f */
[----:B---3--:R3:W5:Y:S02]  /*10080*/  LDL.LU R0, [R1+0x98] ;  /* 0x0000980001007983 */ /* 0x0087640000300800 */
[----:B---34-:R-:W-:Y:S05]  /*10090*/  @!P0 BRA `(.L_x_26) ;  /* 0xfffffffc00e48947 */ /* 0x018fea000383ffff */
[----:B------:R-:W-:Y:S05]  /*100a0*/  BRA `(.L_x_25) ;  /* 0xffffff3000587947 */ /* 0x000fea000383ffff */
.L_x_34:
[----:B0-----:R-:W-:-:S04]  /*100b0*/  IMAD.U32 R25, RZ, RZ, UR17 ;  /* 0x00000011ff197e24 */ /* 0x001fc8000f8e00ff */
[----:B------:R0:W1:Y:S03]  /*100c0*/  SYNCS.PHASECHK.TRANS64.TRYWAIT P0, [R25+URZ+0x8], R24 ;  /* 0x00000818190075a7 */ /* 0x000066000800017f */
[----:B-1----:R-:W-:Y:S05]  /*100d0*/  @!P0 NANOSLEEP.SYNCS 0x989680 ;  /* 0x009896800000895d */ /* 0x002fea0003900000 */
[----:B------:R-:W1:Y:S02]  /*100e0*/  @!P0 SYNCS.PHASECHK.TRANS64 P0, [R25+URZ+0x8], R24 ;  /* 0x00000818190085a7 */ /* 0x000e64000800007f */
[----:B-1----:R-:W-:Y:S05]  /*100f0*/  @!P0 BRA `(.L_x_34) ;  /* 0xfffffffc00ec8947 */ /* 0x002fea000383ffff */
[----:B------:R-:W-:Y:S05]  /*10100*/  BRA `(.L_x_322) ;  /* 0xffffff5400247947 */ /* 0x000fea000383ffff */
.L_x_299:
[----:B------:R-:W-:Y:S01]  /*10110*/  BSSY B1, `(.L_x_323) ;  /* 0x0000006000017945 */ /* 0x000fe20003800000 */
[----:B------:R-:W-:-:S07]  /*10120*/  IMAD.MOV.U32 R2, RZ, RZ, -0x1 ;  /* 0xffffffffff027424 */ /* 0x000fce00078e00ff */
[----:B------:R-:W-:Y:S05]  /*10130*/  WARPSYNC.COLLECTIVE R2, `(.L_x_324) ;  /* 0x00000000020c7348 */ /* 0x000fea0003c00000 */
[----:B------:R-:W-:Y:S02]  /*10140*/  ELECT P1, UR62, PT ;  /* 0x00000000003e782f */ /* 0x000fe40003820000 */
[----:B------:R-:W-:Y:S01]  /*10150*/  MOV R2, UR62 ;  /* 0x0000003e00027c02 */ /* 0x000fe20008000f00 */
[----:B------:R-:W-:Y:S10]  /*10160*/  ENDCOLLECTIVE ;  /* 0x000000000000791b */ /* 0x000ff40003800000 */
.L_x_324:
[----:B------:R-:W-:Y:S05]  /*10170*/  BSYNC B1 ;  /* 0x0000000000017941 */ /* 0x000fea0003800000 */
.L_x_323:
[----:B------:R-:W-:Y:S05]  /*10180*/  BRA `(.L_x_325) ;  /* 0xffffffec00807947 */ /* 0x000fea000383ffff */
.L_x_302:
[----:B-1----:R1:W2:Y:S02]  /*10190*/  SYNCS.PHASECHK.TRANS64.TRYWAIT P1, [R11+URZ+0x30], R4 ;  /* 0x000030040b0075a7 */ /* 0x0022a4000802017f */
[----:B--2---:R-:W-:Y:S05]  /*101a0*/  @!P1 NANOSLEEP.SYNCS 0x989680 ;  /* 0x009896800000995d */ /* 0x004fea0003900000 */
[----:B------:R-:W2:Y:S02]  /*101b0*/  @!P1 SYNCS.PHASECHK.TRANS64 P1, [R11+URZ+0x30], R4 ;  /* 0x000030040b0095a7 */ /* 0x000ea4000802007f */
[----:B--2---:R-:W-:Y:S05]  /*101c0*/  @!P1 BRA `(.L_x_302) ;  /* 0xfffffffc00f09947 */ /* 0x004fea000383ffff */
[----:B------:R-:W-:Y:S05]  /*101d0*/  BRA `(.L_x_326) ;  /* 0xffffffec00bc7947 */ /* 0x000fea000383ffff */
.L_x_311:
[----:B------:R-:W-:Y:S01]  /*101e0*/  BSSY B0, `(.L_x_327) ;  /* 0x0000006000007945 */ /* 0x000fe20003800000 */
[----:B------:R-:W-:-:S07]  /*101f0*/  IMAD.MOV.U32 R2, RZ, RZ, -0x1 ;  /* 0xffffffffff027424 */ /* 0x000fce00078e00ff */
[----:B01----:R-:W-:Y:S05]  /*10200*/  WARPSYNC.COLLECTIVE R2, `(.L_x_328) ;  /* 0x00000000020c7348 */ /* 0x003fea0003c00000 */
[----:B------:R-:W-:Y:S02]  /*10210*/  ELECT P1, UR62, PT ;  /* 0x00000000003e782f */ /* 0x000fe40003820000 */
[----:B------:R-:W-:Y:S01]  /*10220*/  MOV R2, UR62 ;  /* 0x0000003e00027c02 */ /* 0x000fe20008000f00 */
[----:B01----:R-:W-:Y:S10]  /*10230*/  ENDCOLLECTIVE ;  /* 0x000000000000791b */ /* 0x003ff40003800000 */
.L_x_328:
[----:B------:R-:W-:Y:S05]  /*10240*/  BSYNC B0 ;  /* 0x0000000000007941 */ /* 0x000fea0003800000 */
.L_x_327:
[----:B------:R-:W-:Y:S01]  /*10250*/  PLOP3.LUT P0, PT, P1, PT, PT, 0x80, 0x0 ;  /* 0x000000000000781c */ /* 0x000fe20000f0f070 */
[----:B------:R-:W-:-:S12]  /*10260*/  BRA `(.L_x_329) ;  /* 0xfffffff800407947 */ /* 0x000fd8000383ffff */
.L_x_315:
[----:B0-----:R0:W1:Y:S02]  /*10270*/  SYNCS.PHASECHK.TRANS64.TRYWAIT P0, [R7+URZ], R2 ;  /* 0x00000002070075a7 */ /* 0x001064000800017f */
[----:B-1----:R-:W-:Y:S05]  /*10280*/  @!P0 NANOSLEEP.SYNCS 0x989680 ;  /* 0x009896800000895d */ /* 0x002fea0003900000 */
[----:B------:R-:W1:Y:S02]  /*10290*/  @!P0 SYNCS.PHASECHK.TRANS64 P0, [R7+URZ], R2 ;  /* 0x00000002070085a7 */ /* 0x000e64000800007f */
[----:B-1----:R-:W-:Y:S05]  /*102a0*/  @!P0 BRA `(.L_x_315) ;  /* 0xfffffffc00f08947 */ /* 0x002fea000383ffff */
[----:B------:R-:W-:Y:S05]  /*102b0*/  BRA `(.L_x_330) ;  /* 0xfffffff800847947 */ /* 0x000fea000383ffff */
.L_x_316:
[----:B0-----:R0:W1:Y:S02]  /*102c0*/  SYNCS.PHASECHK.TRANS64.TRYWAIT P0, [R9+URZ], R4 ;  /* 0x00000004090075a7 */ /* 0x001064000800017f */
[----:B-1----:R-:W-:Y:S05]  /*102d0*/  @!P0 NANOSLEEP.SYNCS 0x989680 ;  /* 0x009896800000895d */ /* 0x002fea0003900000 */
[----:B------:R-:W1:Y:S02]  /*102e0*/  @!P0 SYNCS.PHASECHK.TRANS64 P0, [R9+URZ], R4 ;  /* 0x00000004090085a7 */ /* 0x000e64000800007f */
[----:B-1----:R-:W-:Y:S05]  /*102f0*/  @!P0 BRA `(.L_x_316) ;  /* 0xfffffffc00f08947 */ /* 0x002fea000383ffff */
[----:B------:R-:W-:Y:S05]  /*10300*/  BRA `(.L_x_331) ;  /* 0xfffffff800947947 */ /* 0x000fea000383ffff */
.L_x_317:
[----:B0-----:R0:W1:Y:S02]  /*10310*/  SYNCS.PHASECHK.TRANS64.TRYWAIT P0, [R6+URZ], R5 ;  /* 0x00000005060075a7 */ /* 0x001064000800017f */
[----:B-1----:R-:W-:Y:S05]  /*10320*/  @!P0 NANOSLEEP.SYNCS 0x989680 ;  /* 0x009896800000895d */ /* 0x002fea0003900000 */
[----:B------:R-:W1:Y:S02]  /*10330*/  @!P0 SYNCS.PHASECHK.TRANS64 P0, [R6+URZ], R5 ;  /* 0x00000005060085a7 */ /* 0x000e64000800007f */
[----:B-1----:R-:W-:Y:S05]  /*10340*/  @!P0 BRA `(.L_x_317) ;  /* 0xfffffffc00f08947 */ /* 0x002fea000383ffff */
[----:B------:R-:W-:Y:S05]  /*10350*/  BRA `(.L_x_332) ;  /* 0xfffffff800a47947 */ /* 0x000fea000383ffff */
.L_x_318:
[----:B0-----:R0:W1:Y:S02]  /*10360*/  SYNCS.PHASECHK.TRANS64.TRYWAIT P0, [R9+URZ], R4 ;  /* 0x00000004090075a7 */ /* 0x001064000800017f */
[----:B-1----:R-:W-:Y:S05]  /*10370*/  @!P0 NANOSLEEP.SYNCS 0x989680 ;  /* 0x009896800000895d */ /* 0x002fea0003900000 */
[----:B------:R-:W1:Y:S02]  /*10380*/  @!P0 SYNCS.PHASECHK.TRANS64 P0, [R9+URZ], R4 ;  /* 0x00000004090085a7 */ /* 0x000e64000800007f */
[----:B-1----:R-:W-:Y:S05]  /*10390*/  @!P0 BRA `(.L_x_318) ;  /* 0xfffffffc00f08947 */ /* 0x002fea000383ffff */
[----:B------:R-:W-:Y:S05]  /*103a0*/  BRA `(.L_x_333) ;  /* 0xfffffff800b47947 */ /* 0x000fea000383ffff */
.L_x_319:
[----:B-1----:R1:W2:Y:S02]  /*103b0*/  SYNCS.PHASECHK.TRANS64.TRYWAIT P0, [R6+URZ], R5 ;  /* 0x00000005060075a7 */ /* 0x0022a4000800017f */
[----:B--2---:R-:W-:Y:S05]  /*103c0*/  @!P0 NANOSLEEP.SYNCS 0x989680 ;  /* 0x009896800000895d */ /* 0x004fea0003900000 */
[----:B------:R-:W2:Y:S02]  /*103d0*/  @!P0 SYNCS.PHASECHK.TRANS64 P0, [R6+URZ], R5 ;  /* 0x00000005060085a7 */ /* 0x000ea4000800007f */
[----:B--2---:R-:W-:Y:S05]  /*103e0*/  @!P0 BRA `(.L_x_319) ;  /* 0xfffffffc00f08947 */ /* 0x004fea000383ffff */
[----:B------:R-:W-:Y:S05]  /*103f0*/  BRA `(.L_x_334) ;  /* 0xfffffff800bc7947 */ /* 0x000fea000383ffff */
.L_x_335:
[----:B------:R-:W-:-:S00]  /*10400*/  BRA `(.L_x_335) ;  /* 0xfffffffc00fc7947 */ /* 0x000fc0000383ffff */
[----:B------:R-:W-:-:S00]  /*10410*/  NOP ;  /* 0x0000000000007918 */ /* 0x000fc00000000000 */
        /* <DEDUP_REMOVED lines=14> */
.L_x_336:


//--------------------- .nv.shared._ZN7cutlass13device_kernelINS_4gemm6kernel13GemmUniversalIN4cute5tupleIJiiiiEEENS1_10collective13CollectiveMmaINS1_37MainloopSm90TmaGmmaWarpSpecializedFP8ILi6ENS5_IJNS4_1CILi1EEESB_SB_EEENS1_32KernelTmaWarpSpecializedPingpongEEENS5_IJNSA_ILi64EEENSA_ILi256EEESF_EEENS_12float_e5m2_tENS5_IJlSB_lEEESI_SJ_NS4_8TiledMMAINS4_8MMA_AtomIJNS4_4SM904GMMA31MMA_64x256x32_F32E5M2E5M2_SS_TNILNSN_7ScaleInE1ELSP_1EEEEEENS4_6LayoutISC_NS5_IJNSA_ILi0EEEST_ST_EEEEENS5_IJNS4_10UnderscoreESW_SW_EEEEENS4_13SM90_TMA_LOADENS4_14ComposedLayoutINS4_7SwizzleILi2ELi4ELi3EEENS4_18smem_ptr_flag_bitsILi8EEENSS_INS5_IJNSA_ILi8EEESF_EEENS5_IJSF_SB_EEEEEEEvNS4_8identityESZ_S19_vS1A_EENS_8epilogue10collective6detail29Sm90TmaWarpSpecializedAdapterINS1D_15DefaultEpilogueISI_SJ_SJ_NS1C_6thread17LinearCombinationISI_Li1EffLNS1H_9ScaleType4KindE0ELNS_15FloatRoundStyleE2ESI_EENS1_15EpilogueDefaultEEEEEvvEEEEvNT_6ParamsE --------------------------
	.section	.nv.shared._ZN7cutlass13device_kernelINS_4gemm6kernel13GemmUniversalIN4cute5tupleIJiiiiEEENS1_10collective13CollectiveMmaINS1_37MainloopSm90TmaGmmaWarpSpecializedFP8ILi6ENS5_IJNS4_1CILi1EEESB_SB_EEENS1_32KernelTmaWarpSpecializedPingpongEEENS5_IJNSA_ILi64EEENSA_ILi256EEESF_EEENS_12float_e5m2_tENS5_IJlSB_lEEESI_SJ_NS4_8TiledMMAINS4_8MMA_AtomIJNS4_4SM904GMMA31MMA_64x256x32_F32E5M2E5M2_SS_TNILNSN_7ScaleInE1ELSP_1EEEEEENS4_6LayoutISC_NS5_IJNSA_ILi0EEEST_ST_EEEEENS5_IJNS4_10UnderscoreESW_SW_EEEEENS4_13SM90_TMA_LOADENS4_14ComposedLayoutINS4_7SwizzleILi2ELi4ELi3EEENS4_18smem_ptr_flag_bitsILi8EEENSS_INS5_IJNSA_ILi8EEESF_EEENS5_IJSF_SB_EEEEEEEvNS4_8identityESZ_S19_vS1A_EENS_8epilogue10collective6detail29Sm90TmaWarpSpecializedAdapterINS1D_15DefaultEpilogueISI_SJ_SJ_NS1C_6thread17LinearCombinationISI_Li1EffLNS1H_9ScaleType4KindE0ELNS_15FloatRoundStyleE2ESI_EENS1_15EpilogueDefaultEEEEEvvEEEEvNT_6ParamsE,"aw",@nobits
	.sectionflags	@""
	.align	16
	.zero		1024


//--------------------- .nv.shared.reserved.0     --------------------------
	.section	.nv.shared.reserved.0,"aw",@nobits
	.weak		__nv_reservedSMEM_offset_0_alias
	.size		__nv_reservedSMEM_offset_0_alias, 0, 0
	.other		__nv_reservedSMEM_offset_0_alias,@"STO_CUDA_RESERVED_SHARED STV_DEFAULT"
__nv_reservedSMEM_offset_0_alias:
	.zero		0


//--------------------- .nv.global                --------------------------
	.section	.nv.global,"aw",@nobits
.nv.global:
	.type		_ZN40_INTERNAL_8665efb0_4_k_cu_4b0909ba_230594cute1_E,@object
	.size		_ZN40_INTERNAL_8665efb0_4_k_cu_4b0909ba_230594cute1_E,(_ZN40_INTERNAL_8665efb0_4_k_cu_4b0909ba_230594cuda3std3__45__cpo6cbeginE - _ZN40_INTERNAL_8665efb0_4_k_cu_4b0909ba_230594cute1_E)
_ZN40_INTERNAL_8665efb0_4_k_cu_4b0909ba_230594cute1_E:
	.zero		1
	.type		_ZN40_INTERNAL_8665efb0_4_k_cu_4b0909ba_230594cuda3std3__45__cpo6cbeginE,@object
	.size		_ZN40_INTERNAL_8665efb0_4_k_cu_4b0909ba_230594cuda3std3__45__cpo6cbeginE,(_ZN40_INTERNAL_8665efb0_4_k_cu_4b0909ba_230594cuda3std3__48in_placeE - _ZN40_INTERNAL_8665efb0_4_k_cu_4b0909ba_230594cuda3std3__45__cpo6cbeginE)
_ZN40_INTERNAL_8665efb0_4_k_cu_4b0909ba_230594cuda3std3__45__cpo6cbeginE:
	.zero		1
	.type		_ZN40_INTERNAL_8665efb0_4_k_cu_4b0909ba_230594cuda3std3__48in_placeE,@object
	.size		_ZN40_INTERNAL_8665efb0_4_k_cu_4b0909ba_230594cuda3std3__48in_placeE,(_ZN40_INTERNAL_8665efb0_4_k_cu_4b0909ba_230594cuda3std6ranges3__45__cpo9iter_moveE - _ZN40_INTERNAL_8665efb0_4_k_cu_4b0909ba_230594cuda3std3__48in_placeE)
_ZN40_INTERNAL_8665efb0_4_k_cu_4b0909ba_230594cuda3std3__48in_placeE:
	.zero		1
	.type		_ZN40_INTERNAL_8665efb0_4_k_cu_4b0909ba_230594cuda3std6ranges3__45__cpo9iter_moveE,@object
	.size		_ZN40_INTERNAL_8665efb0_4_k_cu_4b0909ba_230594cuda3std6ranges3__45__cpo9iter_moveE,(_ZN40_INTERNAL_8665efb0_4_k_cu_4b0909ba_230594cuda3std3__45__cpo5beginE - _ZN40_INTERNAL_8665efb0_4_k_cu_4b0909ba_230594cuda3std6ranges3__45__cpo9iter_moveE)
_ZN40_INTERNAL_8665efb0_4_k_cu_4b0909ba_230594cuda3std6ranges3__45__cpo9iter_moveE:
	.zero		1
	.type		_ZN40_INTERNAL_8665efb0_4_k_cu_4b0909ba_230594cuda3std3__45__cpo5beginE,@object
	.size		_ZN40_INTERNAL_8665efb0_4_k_cu_4b0909ba_230594cuda3std3__45__cpo5beginE,(_ZN40_INTERNAL_8665efb0_4_k_cu_4b0909ba_230594cuda3std3__442_GLOBAL__N__8665efb0_4_k_cu_4b0909ba_230596ignoreE - _ZN40_INTERNAL_8665efb0_4_k_cu_4b0909ba_230594cuda3std3__45__cpo5beginE)
_ZN40_INTERNAL_8665efb0_4_k_cu_4b0909ba_230594cuda3std3__45__cpo5beginE:
	.zero		1
	.type		_ZN40_INTERNAL_8665efb0_4_k_cu_4b0909ba_230594cuda3std3__442_GLOBAL__N__8665efb0_4_k_cu_4b0909ba_230596ignoreE,@object
	.size		_ZN40_INTERNAL_8665efb0_4_k_cu_4b0909ba_230594cuda3std3__442_GLOBAL__N__8665efb0_4_k_cu_4b0909ba_230596ignoreE,(_ZN40_INTERNAL_8665efb0_4_k_cu_4b0909ba_230594cute7productE - _ZN40_INTERNAL_8665efb0_4_k_cu_4b0909ba_230594cuda3std3__442_GLOBAL__N__8665efb0_4_k_cu_4b0909ba_230596ignoreE)
_ZN40_INTERNAL_8665efb0_4_k_cu_4b0909ba_230594cuda3std3__442_GLOBAL__N__8665efb0_4_k_cu_4b0909ba_230596ignoreE:
	.zero		1
	.type		_ZN40_INTERNAL_8665efb0_4_k_cu_4b0909ba_230594cute7productE,@object
	.size		_ZN40_INTERNAL_8665efb0_4_k_cu_4b0909ba_230594cute7productE,(_ZN40_INTERNAL_8665efb0_4_k_cu_4b0909ba_230594cuda3std3__45__cpo3endE - _ZN40_INTERNAL_8665efb0_4_k_cu_4b0909ba_230594cute7productE)
_ZN40_INTERNAL_8665efb0_4_k_cu_4b0909ba_230594cute7productE:
	.zero		1
	.type		_ZN40_INTERNAL_8665efb0_4_k_cu_4b0909ba_230594cuda3std3__45__cpo3endE,@object
	.size		_ZN40_INTERNAL_8665efb0_4_k_cu_4b0909ba_230594cuda3std3__45__cpo3endE,(_ZN40_INTERNAL_8665efb0_4_k_cu_4b0909ba_230594cuda3std3__419piecewise_constructE - _ZN40_INTERNAL_8665efb0_4_k_cu_4b0909ba_230594cuda3std3__45__cpo3endE)
_ZN40_INTERNAL_8665efb0_4_k_cu_4b0909ba_230594cuda3std3__45__cpo3endE:
	.zero		1
	.type		_ZN40_INTERNAL_8665efb0_4_k_cu_4b0909ba_230594cuda3std3__419piecewise_constructE,@object
	.size		_ZN40_INTERNAL_8665efb0_4_k_cu_4b0909ba_230594cuda3std3__419piecewise_constructE,(_ZN40_INTERNAL_8665efb0_4_k_cu_4b0909ba_230594cuda3std3__45__cpo4cendE - _ZN40_INTERNAL_8665efb0_4_k_cu_4b0909ba_230594cuda3std3__419piecewise_constructE)
_ZN40_INTERNAL_8665efb0_4_k_cu_4b0909ba_230594cuda3std3__419piecewise_constructE:
	.zero		1
	.type		_ZN40_INTERNAL_8665efb0_4_k_cu_4b0909ba_230594cuda3std3__45__cpo4cendE,@object
	.size		_ZN40_INTERNAL_8665efb0_4_k_cu_4b0909ba_230594cuda3std3__45__cpo4cendE,(_ZN40_INTERNAL_8665efb0_4_k_cu_4b0909ba_230594cuda3std6ranges3__45__cpo4swapE - _ZN40_INTERNAL_8665efb0_4_k_cu_4b0909ba_230594cuda3std3__45__cpo4cendE)
_ZN40_INTERNAL_8665efb0_4_k_cu_4b0909ba_230594cuda3std3__45__cpo4cendE:
	.zero		1
	.type		_ZN40_INTERNAL_8665efb0_4_k_cu_4b0909ba_230594cuda3std6ranges3__45__cpo4swapE,@object
	.size		_ZN40_INTERNAL_8665efb0_4_k_cu_4b0909ba_230594cuda3std6ranges3__45__cpo4swapE,(.L_7 - _ZN40_INTERNAL_8665efb0_4_k_cu_4b0909ba_230594cuda3std6ranges3__45__cpo4swapE)
_ZN40_INTERNAL_8665efb0_4_k_cu_4b0909ba_230594cuda3std6ranges3__45__cpo4swapE:
	.zero		1
.L_7:


//--------------------- .nv.constant0._ZN7cutlass13device_kernelINS_4gemm6kernel13GemmUniversalIN4cute5tupleIJiiiiEEENS1_10collective13CollectiveMmaINS1_37MainloopSm90TmaGmmaWarpSpecializedFP8ILi6ENS5_IJNS4_1CILi1EEESB_SB_EEENS1_32KernelTmaWarpSpecializedPingpongEEENS5_IJNSA_ILi64EEENSA_ILi256EEESF_EEENS_12float_e5m2_tENS5_IJlSB_lEEESI_SJ_NS4_8TiledMMAINS4_8MMA_AtomIJNS4_4SM904GMMA31MMA_64x256x32_F32E5M2E5M2_SS_TNILNSN_7ScaleInE1ELSP_1EEEEEENS4_6LayoutISC_NS5_IJNSA_ILi0EEEST_ST_EEEEENS5_IJNS4_10UnderscoreESW_SW_EEEEENS4_13SM90_TMA_LOADENS4_14ComposedLayoutINS4_7SwizzleILi2ELi4ELi3EEENS4_18smem_ptr_flag_bitsILi8EEENSS_INS5_IJNSA_ILi8EEESF_EEENS5_IJSF_SB_EEEEEEEvNS4_8identityESZ_S19_vS1A_EENS_8epilogue10collective6detail29Sm90TmaWarpSpecializedAdapterINS1D_15DefaultEpilogueISI_SJ_SJ_NS1C_6thread17LinearCombinationISI_Li1EffLNS1H_9ScaleType4KindE0ELNS_15FloatRoundStyleE2ESI_EENS1_15EpilogueDefaultEEEEEvvEEEEvNT_6ParamsE --------------------------
	.section	.nv.constant0._ZN7cutlass13device_kernelINS_4gemm6kernel13GemmUniversalIN4cute5tupleIJiiiiEEENS1_10collective13CollectiveMmaINS1_37MainloopSm90TmaGmmaWarpSpecializedFP8ILi6ENS5_IJNS4_1CILi1EEESB_SB_EEENS1_32KernelTmaWarpSpecializedPingpongEEENS5_IJNSA_ILi64EEENSA_ILi256EEESF_EEENS_12float_e5m2_tENS5_IJlSB_lEEESI_SJ_NS4_8TiledMMAINS4_8MMA_AtomIJNS4_4SM904GMMA31MMA_64x256x32_F32E5M2E5M2_SS_TNILNSN_7ScaleInE1ELSP_1EEEEEENS4_6LayoutISC_NS5_IJNSA_ILi0EEEST_ST_EEEEENS5_IJNS4_10UnderscoreESW_SW_EEEEENS4_13SM90_TMA_LOADENS4_14ComposedLayoutINS4_7SwizzleILi2ELi4ELi3EEENS4_18smem_ptr_flag_bitsILi8EEENSS_INS5_IJNSA_ILi8EEESF_EEENS5_IJSF_SB_EEEEEEEvNS4_8identityESZ_S19_vS1A_EENS_8epilogue10collective6detail29Sm90TmaWarpSpecializedAdapterINS1D_15DefaultEpilogueISI_SJ_SJ_NS1C_6thread17LinearCombinationISI_Li1EffLNS1H_9ScaleType4KindE0ELNS_15FloatRoundStyleE2ESI_EENS1_15EpilogueDefaultEEEEEvvEEEEvNT_6ParamsE,"a",@progbits
	.sectionflags	@""
	.align	4
.nv.constant0._ZN7cutlass13device_kernelINS_4gemm6kernel13GemmUniversalIN4cute5tupleIJiiiiEEENS1_10collective13CollectiveMmaINS1_37MainloopSm90TmaGmmaWarpSpecializedFP8ILi6ENS5_IJNS4_1CILi1EEESB_SB_EEENS1_32KernelTmaWarpSpecializedPingpongEEENS5_IJNSA_ILi64EEENSA_ILi256EEESF_EEENS_12float_e5m2_tENS5_IJlSB_lEEESI_SJ_NS4_8TiledMMAINS4_8MMA_AtomIJNS4_4SM904GMMA31MMA_64x256x32_F32E5M2E5M2_SS_TNILNSN_7ScaleInE1ELSP_1EEEEEENS4_6LayoutISC_NS5_IJNSA_ILi0EEEST_ST_EEEEENS5_IJNS4_10UnderscoreESW_SW_EEEEENS4_13SM90_TMA_LOADENS4_14ComposedLayoutINS4_7SwizzleILi2ELi4ELi3EEENS4_18smem_ptr_flag_bitsILi8EEENSS_INS5_IJNSA_ILi8EEESF_EEENS5_IJSF_SB_EEEEEEEvNS4_8identityESZ_S19_vS1A_EENS_8epilogue10collective6detail29Sm90TmaWarpSpecializedAdapterINS1D_15DefaultEpilogueISI_SJ_SJ_NS1C_6thread17LinearCombinationISI_Li1EffLNS1H_9ScaleType4KindE0ELNS_15FloatRoundStyleE2ESI_EENS1_15EpilogueDefaultEEEEEvvEEEEvNT_6ParamsE:
	.zero		1664


//--------------------- SYMBOLS --------------------------

	.type		.nv.reservedSmem.offset0,@object
	.size		.nv.reservedSmem.offset0,0x4
